	.target	sm_100a

	.elftype	@"ET_EXEC"


//--------------------- .note.nv.tkinfo           --------------------------
	.section	.note.nv.tkinfo,"",@"SHT_NOTE"
	.sectionflags	@"SHF_NOTE_NV_TKINFO"
	.tkinfo
        /*0018*/ 	.word	0x00000002
        /*0030*/ 	.string	""
        /*0030*/ 	.string	"ptxas"
        /*0030*/ 	.string	"Cuda compilation tools, release 13.0, V13.0.88"
        /*0030*/ 	.string	"Build cuda_13.0.r13.0/compiler.36424714_0"
        /*0030*/ 	.string	"-arch sm_100a -m 64 "



//--------------------- .note.nv.cuinfo           --------------------------
	.section	.note.nv.cuinfo,"",@"SHT_NOTE"
	.sectionflags	@"SHF_NOTE_NV_CUINFO"
        /*0018*/ 	.short	0x0002
        /*001a*/ 	.short	0x0064
        /*001c*/ 	.short	0x0082
	.zero		2


//--------------------- .nv.info                  --------------------------
	.section	.nv.info,"",@"SHT_CUDA_INFO"
	.align	4


	//----- nvinfo : EIATTR_REGCOUNT
	.align		4
        /*0000*/ 	.byte	0x04, 0x2f
        /*0002*/ 	.short	(.L_12 - .L_11)
	.align		4
.L_11:
        /*0004*/ 	.word	index@(_ZN7cutlass13device_kernelIN5flash19enable_sm80_to_sm89INS1_16FlashAttnFwdSm80INS1_25CollectiveMainloopFwdSm80ILi8ELi1ELb0EN4cute5tupleIJNS5_1CILi128EEENS7_ILi48EEENS7_ILi256EEEEEELi256ENS_10bfloat16_tEfNS_4arch4Sm80ELb1ELb0ELb0ELb1ELb0ELb1ELb1ELb1EEENS1_21CollectiveEpilogueFwdINS6_IJS8_SA_S9_EEENS6_IJNS7_ILi1EEESI_SI_EEESC_SE_Li256ELb1ELb1ELb1ELb0EEENS1_36VarlenDynamicPersistentTileSchedulerILi128ELi48ELi256ELi256ELb1ELb1ELb0ELb1ELb1ELb1EEEEEEEEEvNT_6ParamsE)
        /*0008*/ 	.word	0x00000004


	//----- nvinfo : EIATTR_FRAME_SIZE
	.align		4
.L_12:
        /*000c*/ 	.byte	0x04, 0x11
        /*000e*/ 	.short	(.L_14 - .L_13)
	.align		4
.L_13:
        /*0010*/ 	.word	index@(_ZN7cutlass13device_kernelIN5flash19enable_sm80_to_sm89INS1_16FlashAttnFwdSm80INS1_25CollectiveMainloopFwdSm80ILi8ELi1ELb0EN4cute5tupleIJNS5_1CILi128EEENS7_ILi48EEENS7_ILi256EEEEEELi256ENS_10bfloat16_tEfNS_4arch4Sm80ELb1ELb0ELb0ELb1ELb0ELb1ELb1ELb1EEENS1_21CollectiveEpilogueFwdINS6_IJS8_SA_S9_EEENS6_IJNS7_ILi1EEESI_SI_EEESC_SE_Li256ELb1ELb1ELb1ELb0EEENS1_36VarlenDynamicPersistentTileSchedulerILi128ELi48ELi256ELi256ELb1ELb1ELb0ELb1ELb1ELb1EEEEEEEEEvNT_6ParamsE)
        /*0014*/ 	.word	0x00000000


	//----- nvinfo : EIATTR_REGCOUNT
	.align		4
.L_14:
        /*0018*/ 	.byte	0x04, 0x2f
        /*001a*/ 	.short	(.L_16 - .L_15)
	.align		4
.L_15:
        /*001c*/ 	.word	index@(_ZN7cutlass13device_kernelIN5flash19enable_sm80_to_sm89INS1_16FlashAttnFwdSm80INS1_25CollectiveMainloopFwdSm80ILi8ELi1ELb0EN4cute5tupleIJNS5_1CILi128EEENS7_ILi64EEENS7_ILi256EEEEEELi256ENS_10bfloat16_tEfNS_4arch4Sm80ELb1ELb0ELb0ELb1ELb0ELb0ELb1ELb1EEENS1_21CollectiveEpilogueFwdINS6_IJS8_SA_S9_EEENS6_IJNS7_ILi1EEESI_SI_EEESC_SE_Li256ELb1ELb1ELb1ELb0EEENS1_36VarlenDynamicPersistentTileSchedulerILi128ELi64ELi256ELi256ELb1ELb1ELb0ELb1ELb1ELb1EEEEEEEEEvNT_6ParamsE)
        /*0020*/ 	.word	0x00000004


	//----- nvinfo : EIATTR_FRAME_SIZE
	.align		4
.L_16:
        /*0024*/ 	.byte	0x04, 0x11
        /*0026*/ 	.short	(.L_18 - .L_17)
	.align		4
.L_17:
        /*0028*/ 	.word	index@(_ZN7cutlass13device_kernelIN5flash19enable_sm80_to_sm89INS1_16FlashAttnFwdSm80INS1_25CollectiveMainloopFwdSm80ILi8ELi1ELb0EN4cute5tupleIJNS5_1CILi128EEENS7_ILi64EEENS7_ILi256EEEEEELi256ENS_10bfloat16_tEfNS_4arch4Sm80ELb1ELb0ELb0ELb1ELb0ELb0ELb1ELb1EEENS1_21CollectiveEpilogueFwdINS6_IJS8_SA_S9_EEENS6_IJNS7_ILi1EEESI_SI_EEESC_SE_Li256ELb1ELb1ELb1ELb0EEENS1_36VarlenDynamicPersistentTileSchedulerILi128ELi64ELi256ELi256ELb1ELb1ELb0ELb1ELb1ELb1EEEEEEEEEvNT_6ParamsE)
        /*002c*/ 	.word	0x00000000


	//----- nvinfo : EIATTR_REGCOUNT
	.align		4
.L_18:
        /*0030*/ 	.byte	0x04, 0x2f
        /*0032*/ 	.short	(.L_20 - .L_19)
	.align		4
.L_19:
        /*0034*/ 	.word	index@(_ZN7cutlass13device_kernelIN5flash19enable_sm80_to_sm89INS1_16FlashAttnFwdSm80INS1_25CollectiveMainloopFwdSm80ILi8ELi1ELb0EN4cute5tupleIJNS5_1CILi128EEENS7_ILi96EEENS7_ILi256EEEEEELi256ENS_10bfloat16_tEfNS_4arch4Sm80ELb1ELb0ELb0ELb0ELb0ELb0ELb1ELb1EEENS1_21CollectiveEpilogueFwdINS6_IJS8_SA_S9_EEENS6_IJNS7_ILi1EEESI_SI_EEESC_SE_Li256ELb0ELb1ELb1ELb0EEENS1_30DynamicPersistentTileSchedulerILi256ELi256ELb1ELb1ELb0EEEEEEEEEvNT_6ParamsE)
        /*0038*/ 	.word	0x00000004


	//----- nvinfo : EIATTR_FRAME_SIZE
	.align		4
.L_20:
        /*003c*/ 	.byte	0x04, 0x11
        /*003e*/ 	.short	(.L_22 - .L_21)
	.align		4
.L_21:
        /*0040*/ 	.word	index@(_ZN7cutlass13device_kernelIN5flash19enable_sm80_to_sm89INS1_16FlashAttnFwdSm80INS1_25CollectiveMainloopFwdSm80ILi8ELi1ELb0EN4cute5tupleIJNS5_1CILi128EEENS7_ILi96EEENS7_ILi256EEEEEELi256ENS_10bfloat16_tEfNS_4arch4Sm80ELb1ELb0ELb0ELb0ELb0ELb0ELb1ELb1EEENS1_21CollectiveEpilogueFwdINS6_IJS8_SA_S9_EEENS6_IJNS7_ILi1EEESI_SI_EEESC_SE_Li256ELb0ELb1ELb1ELb0EEENS1_30DynamicPersistentTileSchedulerILi256ELi256ELb1ELb1ELb0EEEEEEEEEvNT_6ParamsE)
        /*0044*/ 	.word	0x00000000


	//----- nvinfo : EIATTR_REGCOUNT
	.align		4
.L_22:
        /*0048*/ 	.byte	0x04, 0x2f
        /*004a*/ 	.short	(.L_24 - .L_23)
	.align		4
.L_23:
        /*004c*/ 	.word	index@(_ZN7cutlass13device_kernelIN5flash19enable_sm80_to_sm89INS1_16FlashAttnFwdSm80INS1_25CollectiveMainloopFwdSm80ILi8ELi1ELb0EN4cute5tupleIJNS5_1CILi128EEENS7_ILi48EEENS7_ILi256EEEEEELi256ENS_10bfloat16_tEfNS_4arch4Sm80ELb0ELb1ELb0ELb1ELb0ELb1ELb1ELb1EEENS1_21CollectiveEpilogueFwdINS6_IJS8_SA_S9_EEENS6_IJNS7_ILi1EEESI_SI_EEESC_SE_Li256ELb1ELb1ELb1ELb0EEENS1_36VarlenDynamicPersistentTileSchedulerILi128ELi48ELi256ELi256ELb1ELb1ELb0ELb1ELb0ELb1EEEEEEEEEvNT_6ParamsE)
        /*0050*/ 	.word	0x00000004


	//----- nvinfo : EIATTR_FRAME_SIZE
	.align		4
.L_24:
        /*0054*/ 	.byte	0x04, 0x11
        /*0056*/ 	.short	(.L_26 - .L_25)
	.align		4
.L_25:
        /*0058*/ 	.word	index@(_ZN7cutlass13device_kernelIN5flash19enable_sm80_to_sm89INS1_16FlashAttnFwdSm80INS1_25CollectiveMainloopFwdSm80ILi8ELi1ELb0EN4cute5tupleIJNS5_1CILi128EEENS7_ILi48EEENS7_ILi256EEEEEELi256ENS_10bfloat16_tEfNS_4arch4Sm80ELb0ELb1ELb0ELb1ELb0ELb1ELb1ELb1EEENS1_21CollectiveEpilogueFwdINS6_IJS8_SA_S9_EEENS6_IJNS7_ILi1EEESI_SI_EEESC_SE_Li256ELb1ELb1ELb1ELb0EEENS1_36VarlenDynamicPersistentTileSchedulerILi128ELi48ELi256ELi256ELb1ELb1ELb0ELb1ELb0ELb1EEEEEEEEEvNT_6ParamsE)
        /*005c*/ 	.word	0x00000000


	//----- nvinfo : EIATTR_REGCOUNT
	.align		4
.L_26:
        /*0060*/ 	.byte	0x04, 0x2f
        /*0062*/ 	.short	(.L_28 - .L_27)
	.align		4
.L_27:
        /*0064*/ 	.word	index@(_ZN7cutlass13device_kernelIN5flash19enable_sm80_to_sm89INS1_16FlashAttnFwdSm80INS1_25CollectiveMainloopFwdSm80ILi8ELi1ELb0EN4cute5tupleIJNS5_1CILi128EEENS7_ILi64EEENS7_ILi256EEEEEELi256ENS_10bfloat16_tEfNS_4arch4Sm80ELb0ELb1ELb0ELb1ELb0ELb0ELb1ELb1EEENS1_21CollectiveEpilogueFwdINS6_IJS8_SA_S9_EEENS6_IJNS7_ILi1EEESI_SI_EEESC_SE_Li256ELb1ELb1ELb1ELb0EEENS1_36VarlenDynamicPersistentTileSchedulerILi128ELi64ELi256ELi256ELb1ELb1ELb0ELb1ELb0ELb1EEEEEEEEEvNT_6ParamsE)
        /*0068*/ 	.word	0x00000004


	//----- nvinfo : EIATTR_FRAME_SIZE
	.align		4
.L_28:
        /*006c*/ 	.byte	0x04, 0x11
        /*006e*/ 	.short	(.L_30 - .L_29)
	.align		4
.L_29:
        /*0070*/ 	.word	index@(_ZN7cutlass13device_kernelIN5flash19enable_sm80_to_sm89INS1_16FlashAttnFwdSm80INS1_25CollectiveMainloopFwdSm80ILi8ELi1ELb0EN4cute5tupleIJNS5_1CILi128EEENS7_ILi64EEENS7_ILi256EEEEEELi256ENS_10bfloat16_tEfNS_4arch4Sm80ELb0ELb1ELb0ELb1ELb0ELb0ELb1ELb1EEENS1_21CollectiveEpilogueFwdINS6_IJS8_SA_S9_EEENS6_IJNS7_ILi1EEESI_SI_EEESC_SE_Li256ELb1ELb1ELb1ELb0EEENS1_36VarlenDynamicPersistentTileSchedulerILi128ELi64ELi256ELi256ELb1ELb1ELb0ELb1ELb0ELb1EEEEEEEEEvNT_6ParamsE)
        /*0074*/ 	.word	0x00000000


	//----- nvinfo : EIATTR_REGCOUNT
	.align		4
.L_30:
        /*0078*/ 	.byte	0x04, 0x2f
        /*007a*/ 	.short	(.L_32 - .L_31)
	.align		4
.L_31:
        /*007c*/ 	.word	index@(_ZN7cutlass13device_kernelIN5flash19enable_sm80_to_sm89INS1_16FlashAttnFwdSm80INS1_25CollectiveMainloopFwdSm80ILi8ELi1ELb0EN4cute5tupleIJNS5_1CILi128EEENS7_ILi64EEENS7_ILi256EEEEEELi256ENS_10bfloat16_tEfNS_4arch4Sm80ELb0ELb1ELb0ELb0ELb0ELb0ELb1ELb1EEENS1_21CollectiveEpilogueFwdINS6_IJS8_SA_S9_EEENS6_IJNS7_ILi1EEESI_SI_EEESC_SE_Li256ELb0ELb1ELb1ELb0EEENS1_19SingleTileSchedulerILb0ELb1ELb1ELi128EEEEEEEEEvNT_6ParamsE)
        /*0080*/ 	.word	0x00000004


	//----- nvinfo : EIATTR_FRAME_SIZE
	.align		4
.L_32:
        /*0084*/ 	.byte	0x04, 0x11
        /*0086*/ 	.short	(.L_34 - .L_33)
	.align		4
.L_33:
        /*0088*/ 	.word	index@(_ZN7cutlass13device_kernelIN5flash19enable_sm80_to_sm89INS1_16FlashAttnFwdSm80INS1_25CollectiveMainloopFwdSm80ILi8ELi1ELb0EN4cute5tupleIJNS5_1CILi128EEENS7_ILi64EEENS7_ILi256EEEEEELi256ENS_10bfloat16_tEfNS_4arch4Sm80ELb0ELb1ELb0ELb0ELb0ELb0ELb1ELb1EEENS1_21CollectiveEpilogueFwdINS6_IJS8_SA_S9_EEENS6_IJNS7_ILi1EEESI_SI_EEESC_SE_Li256ELb0ELb1ELb1ELb0EEENS1_19SingleTileSchedulerILb0ELb1ELb1ELi128EEEEEEEEEvNT_6ParamsE)
        /*008c*/ 	.word	0x00000000


	//----- nvinfo : EIATTR_REGCOUNT
	.align		4
.L_34:
        /*0090*/ 	.byte	0x04, 0x2f
        /*0092*/ 	.short	(.L_36 - .L_35)
	.align		4
.L_35:
        /*0094*/ 	.word	index@(_ZN7cutlass13device_kernelIN5flash19enable_sm80_to_sm89INS1_16FlashAttnFwdSm80INS1_25CollectiveMainloopFwdSm80ILi8ELi1ELb0EN4cute5tupleIJNS5_1CILi128EEENS7_ILi48EEENS7_ILi256EEEEEELi256ENS_10bfloat16_tEfNS_4arch4Sm80ELb0ELb0ELb0ELb1ELb0ELb1ELb1ELb1EEENS1_21CollectiveEpilogueFwdINS6_IJS8_SA_S9_EEENS6_IJNS7_ILi1EEESI_SI_EEESC_SE_Li256ELb1ELb1ELb1ELb0EEENS1_36VarlenDynamicPersistentTileSchedulerILi128ELi48ELi256ELi256ELb1ELb1ELb0ELb0ELb1ELb1EEEEEEEEEvNT_6ParamsE)
        /*0098*/ 	.word	0x00000004


	//----- nvinfo : EIATTR_FRAME_SIZE
	.align		4
.L_36:
        /*009c*/ 	.byte	0x04, 0x11
        /*009e*/ 	.short	(.L_38 - .L_37)
	.align		4
.L_37:
        /*00a0*/ 	.word	index@(_ZN7cutlass13device_kernelIN5flash19enable_sm80_to_sm89INS1_16FlashAttnFwdSm80INS1_25CollectiveMainloopFwdSm80ILi8ELi1ELb0EN4cute5tupleIJNS5_1CILi128EEENS7_ILi48EEENS7_ILi256EEEEEELi256ENS_10bfloat16_tEfNS_4arch4Sm80ELb0ELb0ELb0ELb1ELb0ELb1ELb1ELb1EEENS1_21CollectiveEpilogueFwdINS6_IJS8_SA_S9_EEENS6_IJNS7_ILi1EEESI_SI_EEESC_SE_Li256ELb1ELb1ELb1ELb0EEENS1_36VarlenDynamicPersistentTileSchedulerILi128ELi48ELi256ELi256ELb1ELb1ELb0ELb0ELb1ELb1EEEEEEEEEvNT_6ParamsE)
        /*00a4*/ 	.word	0x00000000


	//----- nvinfo : EIATTR_REGCOUNT
	.align		4
.L_38:
        /*00a8*/ 	.byte	0x04, 0x2f
        /*00aa*/ 	.short	(.L_40 - .L_39)
	.align		4
.L_39:
        /*00ac*/ 	.word	index@(_ZN7cutlass13device_kernelIN5flash19enable_sm80_to_sm89INS1_16FlashAttnFwdSm80INS1_25CollectiveMainloopFwdSm80ILi8ELi1ELb0EN4cute5tupleIJNS5_1CILi128EEENS7_ILi64EEENS7_ILi256EEEEEELi256ENS_10bfloat16_tEfNS_4arch4Sm80ELb0ELb0ELb0ELb1ELb0ELb0ELb1ELb1EEENS1_21CollectiveEpilogueFwdINS6_IJS8_SA_S9_EEENS6_IJNS7_ILi1EEESI_SI_EEESC_SE_Li256ELb1ELb1ELb1ELb0EEENS1_36VarlenDynamicPersistentTileSchedulerILi128ELi64ELi256ELi256ELb1ELb1ELb0ELb0ELb1ELb1EEEEEEEEEvNT_6ParamsE)
        /*00b0*/ 	.word	0x00000004


	//----- nvinfo : EIATTR_FRAME_SIZE
	.align		4
.L_40:
        /*00b4*/ 	.byte	0x04, 0x11
        /*00b6*/ 	.short	(.L_42 - .L_41)
	.align		4
.L_41:
        /*00b8*/ 	.word	index@(_ZN7cutlass13device_kernelIN5flash19enable_sm80_to_sm89INS1_16FlashAttnFwdSm80INS1_25CollectiveMainloopFwdSm80ILi8ELi1ELb0EN4cute5tupleIJNS5_1CILi128EEENS7_ILi64EEENS7_ILi256EEEEEELi256ENS_10bfloat16_tEfNS_4arch4Sm80ELb0ELb0ELb0ELb1ELb0ELb0ELb1ELb1EEENS1_21CollectiveEpilogueFwdINS6_IJS8_SA_S9_EEENS6_IJNS7_ILi1EEESI_SI_EEESC_SE_Li256ELb1ELb1ELb1ELb0EEENS1_36VarlenDynamicPersistentTileSchedulerILi128ELi64ELi256ELi256ELb1ELb1ELb0ELb0ELb1ELb1EEEEEEEEEvNT_6ParamsE)
        /*00bc*/ 	.word	0x00000000


	//----- nvinfo : EIATTR_REGCOUNT
	.align		4
.L_42:
        /*00c0*/ 	.byte	0x04, 0x2f
        /*00c2*/ 	.short	(.L_44 - .L_43)
	.align		4
.L_43:
        /*00c4*/ 	.word	index@(_ZN7cutlass13device_kernelIN5flash19enable_sm80_to_sm89INS1_16FlashAttnFwdSm80INS1_25CollectiveMainloopFwdSm80ILi8ELi1ELb0EN4cute5tupleIJNS5_1CILi128EEENS7_ILi96EEENS7_ILi256EEEEEELi256ENS_10bfloat16_tEfNS_4arch4Sm80ELb0ELb0ELb0ELb0ELb0ELb0ELb1ELb1EEENS1_21CollectiveEpilogueFwdINS6_IJS8_SA_S9_EEENS6_IJNS7_ILi1EEESI_SI_EEESC_SE_Li256ELb0ELb1ELb1ELb0EEENS1_19SingleTileSchedulerILb0ELb1ELb1ELi128EEEEEEEEEvNT_6ParamsE)
        /*00c8*/ 	.word	0x00000004


	//----- nvinfo : EIATTR_FRAME_SIZE
	.align		4
.L_44:
        /*00cc*/ 	.byte	0x04, 0x11
        /*00ce*/ 	.short	(.L_46 - .L_45)
	.align		4
.L_45:
        /*00d0*/ 	.word	index@(_ZN7cutlass13device_kernelIN5flash19enable_sm80_to_sm89INS1_16FlashAttnFwdSm80INS1_25CollectiveMainloopFwdSm80ILi8ELi1ELb0EN4cute5tupleIJNS5_1CILi128EEENS7_ILi96EEENS7_ILi256EEEEEELi256ENS_10bfloat16_tEfNS_4arch4Sm80ELb0ELb0ELb0ELb0ELb0ELb0ELb1ELb1EEENS1_21CollectiveEpilogueFwdINS6_IJS8_SA_S9_EEENS6_IJNS7_ILi1EEESI_SI_EEESC_SE_Li256ELb0ELb1ELb1ELb0EEENS1_19SingleTileSchedulerILb0ELb1ELb1ELi128EEEEEEEEEvNT_6ParamsE)
        /*00d4*/ 	.word	0x00000000


	//----- nvinfo : EIATTR_REGCOUNT
	.align		4
.L_46:
        /*00d8*/ 	.byte	0x04, 0x2f
        /*00da*/ 	.short	(.L_48 - .L_47)
	.align		4
.L_47:
        /*00dc*/ 	.word	index@(_ZN7cutlass13device_kernelIN5flash19enable_sm80_to_sm89INS1_16FlashAttnFwdSm80INS1_25CollectiveMainloopFwdSm80ILi8ELi1ELb0EN4cute5tupleIJNS5_1CILi128EEENS7_ILi32EEENS7_ILi256EEEEEELi256ENS_10bfloat16_tEfNS_4arch4Sm80ELb1ELb0ELb0ELb1ELb0ELb1ELb1ELb1EEENS1_21CollectiveEpilogueFwdINS6_IJS8_SA_S9_EEENS6_IJNS7_ILi1EEESI_SI_EEESC_SE_Li256ELb1ELb1ELb1ELb0EEENS1_36VarlenDynamicPersistentTileSchedulerILi128ELi32ELi256ELi256ELb1ELb1ELb0ELb1ELb1ELb1EEEEEEEEEvNT_6ParamsE)
        /*00e0*/ 	.word	0x00000004


	//----- nvinfo : EIATTR_FRAME_SIZE
	.align		4
.L_48:
        /*00e4*/ 	.byte	0x04, 0x11
        /*00e6*/ 	.short	(.L_50 - .L_49)
	.align		4
.L_49:
        /*00e8*/ 	.word	index@(_ZN7cutlass13device_kernelIN5flash19enable_sm80_to_sm89INS1_16FlashAttnFwdSm80INS1_25CollectiveMainloopFwdSm80ILi8ELi1ELb0EN4cute5tupleIJNS5_1CILi128EEENS7_ILi32EEENS7_ILi256EEEEEELi256ENS_10bfloat16_tEfNS_4arch4Sm80ELb1ELb0ELb0ELb1ELb0ELb1ELb1ELb1EEENS1_21CollectiveEpilogueFwdINS6_IJS8_SA_S9_EEENS6_IJNS7_ILi1EEESI_SI_EEESC_SE_Li256ELb1ELb1ELb1ELb0EEENS1_36VarlenDynamicPersistentTileSchedulerILi128ELi32ELi256ELi256ELb1ELb1ELb0ELb1ELb1ELb1EEEEEEEEEvNT_6ParamsE)
        /*00ec*/ 	.word	0x00000000


	//----- nvinfo : EIATTR_REGCOUNT
	.align		4
.L_50:
        /*00f0*/ 	.byte	0x04, 0x2f
        /*00f2*/ 	.short	(.L_52 - .L_51)
	.align		4
.L_51:
        /*00f4*/ 	.word	index@(_ZN7cutlass13device_kernelIN5flash19enable_sm80_to_sm89INS1_16FlashAttnFwdSm80INS1_25CollectiveMainloopFwdSm80ILi8ELi1ELb1EN4cute5tupleIJNS5_1CILi128EEENS7_ILi48EEENS7_ILi256EEEEEELi256ENS_10bfloat16_tEfNS_4arch4Sm80ELb1ELb0ELb0ELb1ELb0ELb0ELb1ELb1EEENS1_21CollectiveEpilogueFwdINS6_IJS8_SA_S9_EEENS6_IJNS7_ILi1EEESI_SI_EEESC_SE_Li256ELb1ELb1ELb1ELb0EEENS1_36VarlenDynamicPersistentTileSchedulerILi128ELi48ELi256ELi256ELb1ELb1ELb0ELb1ELb1ELb1EEEEEEEEEvNT_6ParamsE)
        /*00f8*/ 	.word	0x00000004


	//----- nvinfo : EIATTR_FRAME_SIZE
	.align		4
.L_52:
        /*00fc*/ 	.byte	0x04, 0x11
        /*00fe*/ 	.short	(.L_54 - .L_53)
	.align		4
.L_53:
        /*0100*/ 	.word	index@(_ZN7cutlass13device_kernelIN5flash19enable_sm80_to_sm89INS1_16FlashAttnFwdSm80INS1_25CollectiveMainloopFwdSm80ILi8ELi1ELb1EN4cute5tupleIJNS5_1CILi128EEENS7_ILi48EEENS7_ILi256EEEEEELi256ENS_10bfloat16_tEfNS_4arch4Sm80ELb1ELb0ELb0ELb1ELb0ELb0ELb1ELb1EEENS1_21CollectiveEpilogueFwdINS6_IJS8_SA_S9_EEENS6_IJNS7_ILi1EEESI_SI_EEESC_SE_Li256ELb1ELb1ELb1ELb0EEENS1_36VarlenDynamicPersistentTileSchedulerILi128ELi48ELi256ELi256ELb1ELb1ELb0ELb1ELb1ELb1EEEEEEEEEvNT_6ParamsE)
        /*0104*/ 	.word	0x00000000


	//----- nvinfo : EIATTR_REGCOUNT
	.align		4
.L_54:
        /*0108*/ 	.byte	0x04, 0x2f
        /*010a*/ 	.short	(.L_56 - .L_55)
	.align		4
.L_55:
        /*010c*/ 	.word	index@(_ZN7cutlass13device_kernelIN5flash19enable_sm80_to_sm89INS1_16FlashAttnFwdSm80INS1_25CollectiveMainloopFwdSm80ILi8ELi1ELb1EN4cute5tupleIJNS5_1CILi128EEENS7_ILi64EEENS7_ILi256EEEEEELi256ENS_10bfloat16_tEfNS_4arch4Sm80ELb1ELb0ELb0ELb0ELb0ELb0ELb1ELb1EEENS1_21CollectiveEpilogueFwdINS6_IJS8_SA_S9_EEENS6_IJNS7_ILi1EEESI_SI_EEESC_SE_Li256ELb0ELb1ELb1ELb0EEENS1_30DynamicPersistentTileSchedulerILi256ELi256ELb1ELb1ELb0EEEEEEEEEvNT_6ParamsE)
        /*0110*/ 	.word	0x00000004


	//----- nvinfo : EIATTR_FRAME_SIZE
	.align		4
.L_56:
        /*0114*/ 	.byte	0x04, 0x11
        /*0116*/ 	.short	(.L_58 - .L_57)
	.align		4
.L_57:
        /*0118*/ 	.word	index@(_ZN7cutlass13device_kernelIN5flash19enable_sm80_to_sm89INS1_16FlashAttnFwdSm80INS1_25CollectiveMainloopFwdSm80ILi8ELi1ELb1EN4cute5tupleIJNS5_1CILi128EEENS7_ILi64EEENS7_ILi256EEEEEELi256ENS_10bfloat16_tEfNS_4arch4Sm80ELb1ELb0ELb0ELb0ELb0ELb0ELb1ELb1EEENS1_21CollectiveEpilogueFwdINS6_IJS8_SA_S9_EEENS6_IJNS7_ILi1EEESI_SI_EEESC_SE_Li256ELb0ELb1ELb1ELb0EEENS1_30DynamicPersistentTileSchedulerILi256ELi256ELb1ELb1ELb0EEEEEEEEEvNT_6ParamsE)
        /*011c*/ 	.word	0x00000000


	//----- nvinfo : EIATTR_REGCOUNT
	.align		4
.L_58:
        /*0120*/ 	.byte	0x04, 0x2f
        /*0122*/ 	.short	(.L_60 - .L_59)
	.align		4
.L_59:
        /*0124*/ 	.word	index@(_ZN7cutlass13device_kernelIN5flash19enable_sm80_to_sm89INS1_16FlashAttnFwdSm80INS1_25CollectiveMainloopFwdSm80ILi8ELi1ELb0EN4cute5tupleIJNS5_1CILi128EEENS7_ILi32EEENS7_ILi256EEEEEELi256ENS_10bfloat16_tEfNS_4arch4Sm80ELb0ELb1ELb0ELb1ELb0ELb1ELb1ELb1EEENS1_21CollectiveEpilogueFwdINS6_IJS8_SA_S9_EEENS6_IJNS7_ILi1EEESI_SI_EEESC_SE_Li256ELb1ELb1ELb1ELb0EEENS1_36VarlenDynamicPersistentTileSchedulerILi128ELi32ELi256ELi256ELb1ELb1ELb0ELb1ELb0ELb1EEEEEEEEEvNT_6ParamsE)
        /*0128*/ 	.word	0x00000004


	//----- nvinfo : EIATTR_FRAME_SIZE
	.align		4
.L_60:
        /*012c*/ 	.byte	0x04, 0x11
        /*012e*/ 	.short	(.L_62 - .L_61)
	.align		4
.L_61:
        /*0130*/ 	.word	index@(_ZN7cutlass13device_kernelIN5flash19enable_sm80_to_sm89INS1_16FlashAttnFwdSm80INS1_25CollectiveMainloopFwdSm80ILi8ELi1ELb0EN4cute5tupleIJNS5_1CILi128EEENS7_ILi32EEENS7_ILi256EEEEEELi256ENS_10bfloat16_tEfNS_4arch4Sm80ELb0ELb1ELb0ELb1ELb0ELb1ELb1ELb1EEENS1_21CollectiveEpilogueFwdINS6_IJS8_SA_S9_EEENS6_IJNS7_ILi1EEESI_SI_EEESC_SE_Li256ELb1ELb1ELb1ELb0EEENS1_36VarlenDynamicPersistentTileSchedulerILi128ELi32ELi256ELi256ELb1ELb1ELb0ELb1ELb0ELb1EEEEEEEEEvNT_6ParamsE)
        /*0134*/ 	.word	0x00000000


	//----- nvinfo : EIATTR_REGCOUNT
	.align		4
.L_62:
        /*0138*/ 	.byte	0x04, 0x2f
        /*013a*/ 	.short	(.L_64 - .L_63)
	.align		4
.L_63:
        /*013c*/ 	.word	index@(_ZN7cutlass13device_kernelIN5flash19enable_sm80_to_sm89INS1_16FlashAttnFwdSm80INS1_25CollectiveMainloopFwdSm80ILi8ELi1ELb1EN4cute5tupleIJNS5_1CILi128EEENS7_ILi48EEENS7_ILi256EEEEEELi256ENS_10bfloat16_tEfNS_4arch4Sm80ELb0ELb1ELb0ELb1ELb0ELb0ELb1ELb1EEENS1_21CollectiveEpilogueFwdINS6_IJS8_SA_S9_EEENS6_IJNS7_ILi1EEESI_SI_EEESC_SE_Li256ELb1ELb1ELb1ELb0EEENS1_36VarlenDynamicPersistentTileSchedulerILi128ELi48ELi256ELi256ELb1ELb1ELb0ELb1ELb0ELb1EEEEEEEEEvNT_6ParamsE)
        /*0140*/ 	.word	0x00000004


	//----- nvinfo : EIATTR_FRAME_SIZE
	.align		4
.L_64:
        /*0144*/ 	.byte	0x04, 0x11
        /*0146*/ 	.short	(.L_66 - .L_65)
	.align		4
.L_65:
        /*0148*/ 	.word	index@(_ZN7cutlass13device_kernelIN5flash19enable_sm80_to_sm89INS1_16FlashAttnFwdSm80INS1_25CollectiveMainloopFwdSm80ILi8ELi1ELb1EN4cute5tupleIJNS5_1CILi128EEENS7_ILi48EEENS7_ILi256EEEEEELi256ENS_10bfloat16_tEfNS_4arch4Sm80ELb0ELb1ELb0ELb1ELb0ELb0ELb1ELb1EEENS1_21CollectiveEpilogueFwdINS6_IJS8_SA_S9_EEENS6_IJNS7_ILi1EEESI_SI_EEESC_SE_Li256ELb1ELb1ELb1ELb0EEENS1_36VarlenDynamicPersistentTileSchedulerILi128ELi48ELi256ELi256ELb1ELb1ELb0ELb1ELb0ELb1EEEEEEEEEvNT_6ParamsE)
        /*014c*/ 	.word	0x00000000


	//----- nvinfo : EIATTR_REGCOUNT
	.align		4
.L_66:
        /*0150*/ 	.byte	0x04, 0x2f
        /*0152*/ 	.short	(.L_68 - .L_67)
	.align		4
.L_67:
        /*0154*/ 	.word	index@(_ZN7cutlass13device_kernelIN5flash19enable_sm80_to_sm89INS1_16FlashAttnFwdSm80INS1_25CollectiveMainloopFwdSm80ILi8ELi1ELb1EN4cute5tupleIJNS5_1CILi128EEENS7_ILi48EEENS7_ILi256EEEEEELi256ENS_10bfloat16_tEfNS_4arch4Sm80ELb0ELb1ELb0ELb0ELb0ELb0ELb1ELb1EEENS1_21CollectiveEpilogueFwdINS6_IJS8_SA_S9_EEENS6_IJNS7_ILi1EEESI_SI_EEESC_SE_Li256ELb0ELb1ELb1ELb0EEENS1_19SingleTileSchedulerILb0ELb1ELb1ELi128EEEEEEEEEvNT_6ParamsE)
        /*0158*/ 	.word	0x00000004


	//----- nvinfo : EIATTR_FRAME_SIZE
	.align		4
.L_68:
        /*015c*/ 	.byte	0x04, 0x11
        /*015e*/ 	.short	(.L_70 - .L_69)
	.align		4
.L_69:
        /*0160*/ 	.word	index@(_ZN7cutlass13device_kernelIN5flash19enable_sm80_to_sm89INS1_16FlashAttnFwdSm80INS1_25CollectiveMainloopFwdSm80ILi8ELi1ELb1EN4cute5tupleIJNS5_1CILi128EEENS7_ILi48EEENS7_ILi256EEEEEELi256ENS_10bfloat16_tEfNS_4arch4Sm80ELb0ELb1ELb0ELb0ELb0ELb0ELb1ELb1EEENS1_21CollectiveEpilogueFwdINS6_IJS8_SA_S9_EEENS6_IJNS7_ILi1EEESI_SI_EEESC_SE_Li256ELb0ELb1ELb1ELb0EEENS1_19SingleTileSchedulerILb0ELb1ELb1ELi128EEEEEEEEEvNT_6ParamsE)
        /*0164*/ 	.word	0x00000000


	//----- nvinfo : EIATTR_REGCOUNT
	.align		4
.L_70:
        /*0168*/ 	.byte	0x04, 0x2f
        /*016a*/ 	.short	(.L_72 - .L_71)
	.align		4
.L_71:
        /*016c*/ 	.word	index@(_ZN7cutlass13device_kernelIN5flash19enable_sm80_to_sm89INS1_16FlashAttnFwdSm80INS1_25CollectiveMainloopFwdSm80ILi8ELi1ELb0EN4cute5tupleIJNS5_1CILi128EEENS7_ILi32EEENS7_ILi256EEEEEELi256ENS_10bfloat16_tEfNS_4arch4Sm80ELb0ELb0ELb0ELb1ELb0ELb1ELb1ELb1EEENS1_21CollectiveEpilogueFwdINS6_IJS8_SA_S9_EEENS6_IJNS7_ILi1EEESI_SI_EEESC_SE_Li256ELb1ELb1ELb1ELb0EEENS1_36VarlenDynamicPersistentTileSchedulerILi128ELi32ELi256ELi256ELb1ELb1ELb0ELb0ELb1ELb1EEEEEEEEEvNT_6ParamsE)
        /*0170*/ 	.word	0x00000004


	//----- nvinfo : EIATTR_FRAME_SIZE
	.align		4
.L_72:
        /*0174*/ 	.byte	0x04, 0x11
        /*0176*/ 	.short	(.L_74 - .L_73)
	.align		4
.L_73:
        /*0178*/ 	.word	index@(_ZN7cutlass13device_kernelIN5flash19enable_sm80_to_sm89INS1_16FlashAttnFwdSm80INS1_25CollectiveMainloopFwdSm80ILi8ELi1ELb0EN4cute5tupleIJNS5_1CILi128EEENS7_ILi32EEENS7_ILi256EEEEEELi256ENS_10bfloat16_tEfNS_4arch4Sm80ELb0ELb0ELb0ELb1ELb0ELb1ELb1ELb1EEENS1_21CollectiveEpilogueFwdINS6_IJS8_SA_S9_EEENS6_IJNS7_ILi1EEESI_SI_EEESC_SE_Li256ELb1ELb1ELb1ELb0EEENS1_36VarlenDynamicPersistentTileSchedulerILi128ELi32ELi256ELi256ELb1ELb1ELb0ELb0ELb1ELb1EEEEEEEEEvNT_6ParamsE)
        /*017c*/ 	.word	0x00000000


	//----- nvinfo : EIATTR_REGCOUNT
	.align		4
.L_74:
        /*0180*/ 	.byte	0x04, 0x2f
        /*0182*/ 	.short	(.L_76 - .L_75)
	.align		4
.L_75:
        /*0184*/ 	.word	index@(_ZN7cutlass13device_kernelIN5flash19enable_sm80_to_sm89INS1_16FlashAttnFwdSm80INS1_25CollectiveMainloopFwdSm80ILi8ELi1ELb1EN4cute5tupleIJNS5_1CILi128EEENS7_ILi48EEENS7_ILi256EEEEEELi256ENS_10bfloat16_tEfNS_4arch4Sm80ELb0ELb0ELb0ELb1ELb0ELb0ELb1ELb1EEENS1_21CollectiveEpilogueFwdINS6_IJS8_SA_S9_EEENS6_IJNS7_ILi1EEESI_SI_EEESC_SE_Li256ELb1ELb1ELb1ELb0EEENS1_36VarlenDynamicPersistentTileSchedulerILi128ELi48ELi256ELi256ELb1ELb1ELb0ELb0ELb1ELb1EEEEEEEEEvNT_6ParamsE)
        /*0188*/ 	.word	0x00000004


	//----- nvinfo : EIATTR_FRAME_SIZE
	.align		4
.L_76:
        /*018c*/ 	.byte	0x04, 0x11
        /*018e*/ 	.short	(.L_78 - .L_77)
	.align		4
.L_77:
        /*0190*/ 	.word	index@(_ZN7cutlass13device_kernelIN5flash19enable_sm80_to_sm89INS1_16FlashAttnFwdSm80INS1_25CollectiveMainloopFwdSm80ILi8ELi1ELb1EN4cute5tupleIJNS5_1CILi128EEENS7_ILi48EEENS7_ILi256EEEEEELi256ENS_10bfloat16_tEfNS_4arch4Sm80ELb0ELb0ELb0ELb1ELb0ELb0ELb1ELb1EEENS1_21CollectiveEpilogueFwdINS6_IJS8_SA_S9_EEENS6_IJNS7_ILi1EEESI_SI_EEESC_SE_Li256ELb1ELb1ELb1ELb0EEENS1_36VarlenDynamicPersistentTileSchedulerILi128ELi48ELi256ELi256ELb1ELb1ELb0ELb0ELb1ELb1EEEEEEEEEvNT_6ParamsE)
        /*0194*/ 	.word	0x00000000


	//----- nvinfo : EIATTR_REGCOUNT
	.align		4
.L_78:
        /*0198*/ 	.byte	0x04, 0x2f
        /*019a*/ 	.short	(.L_80 - .L_79)
	.align		4
.L_79:
        /*019c*/ 	.word	index@(_ZN7cutlass13device_kernelIN5flash19enable_sm80_to_sm89INS1_16FlashAttnFwdSm80INS1_25CollectiveMainloopFwdSm80ILi8ELi1ELb1EN4cute5tupleIJNS5_1CILi128EEENS7_ILi64EEENS7_ILi256EEEEEELi256ENS_10bfloat16_tEfNS_4arch4Sm80ELb0ELb0ELb0ELb0ELb0ELb0ELb1ELb1EEENS1_21CollectiveEpilogueFwdINS6_IJS8_SA_S9_EEENS6_IJNS7_ILi1EEESI_SI_EEESC_SE_Li256ELb0ELb1ELb1ELb0EEENS1_19SingleTileSchedulerILb0ELb1ELb1ELi128EEEEEEEEEvNT_6ParamsE)
        /*01a0*/ 	.word	0x00000004


	//----- nvinfo : EIATTR_FRAME_SIZE
	.align		4
.L_80:
        /*01a4*/ 	.byte	0x04, 0x11
        /*01a6*/ 	.short	(.L_82 - .L_81)
	.align		4
.L_81:
        /*01a8*/ 	.word	index@(_ZN7cutlass13device_kernelIN5flash19enable_sm80_to_sm89INS1_16FlashAttnFwdSm80INS1_25CollectiveMainloopFwdSm80ILi8ELi1ELb1EN4cute5tupleIJNS5_1CILi128EEENS7_ILi64EEENS7_ILi256EEEEEELi256ENS_10bfloat16_tEfNS_4arch4Sm80ELb0ELb0ELb0ELb0ELb0ELb0ELb1ELb1EEENS1_21CollectiveEpilogueFwdINS6_IJS8_SA_S9_EEENS6_IJNS7_ILi1EEESI_SI_EEESC_SE_Li256ELb0ELb1ELb1ELb0EEENS1_19SingleTileSchedulerILb0ELb1ELb1ELi128EEEEEEEEEvNT_6ParamsE)
        /*01ac*/ 	.word	0x00000000


	//----- nvinfo : EIATTR_MIN_STACK_SIZE
	.align		4
.L_82:
        /*01b0*/ 	.byte	0x04, 0x12
        /*01b2*/ 	.short	(.L_84 - .L_83)
	.align		4
.L_83:
        /*01b4*/ 	.word	index@(_ZN7cutlass13device_kernelIN5flash19enable_sm80_to_sm89INS1_16FlashAttnFwdSm80INS1_25CollectiveMainloopFwdSm80ILi8ELi1ELb1EN4cute5tupleIJNS5_1CILi128EEENS7_ILi64EEENS7_ILi256EEEEEELi256ENS_10bfloat16_tEfNS_4arch4Sm80ELb0ELb0ELb0ELb0ELb0ELb0ELb1ELb1EEENS1_21CollectiveEpilogueFwdINS6_IJS8_SA_S9_EEENS6_IJNS7_ILi1EEESI_SI_EEESC_SE_Li256ELb0ELb1ELb1ELb0EEENS1_19SingleTileSchedulerILb0ELb1ELb1ELi128EEEEEEEEEvNT_6ParamsE)
        /*01b8*/ 	.word	0x00000000


	//----- nvinfo : EIATTR_MIN_STACK_SIZE
	.align		4
.L_84:
        /*01bc*/ 	.byte	0x04, 0x12
        /*01be*/ 	.short	(.L_86 - .L_85)
	.align		4
.L_85:
        /*01c0*/ 	.word	index@(_ZN7cutlass13device_kernelIN5flash19enable_sm80_to_sm89INS1_16FlashAttnFwdSm80INS1_25CollectiveMainloopFwdSm80ILi8ELi1ELb1EN4cute5tupleIJNS5_1CILi128EEENS7_ILi48EEENS7_ILi256EEEEEELi256ENS_10bfloat16_tEfNS_4arch4Sm80ELb0ELb0ELb0ELb1ELb0ELb0ELb1ELb1EEENS1_21CollectiveEpilogueFwdINS6_IJS8_SA_S9_EEENS6_IJNS7_ILi1EEESI_SI_EEESC_SE_Li256ELb1ELb1ELb1ELb0EEENS1_36VarlenDynamicPersistentTileSchedulerILi128ELi48ELi256ELi256ELb1ELb1ELb0ELb0ELb1ELb1EEEEEEEEEvNT_6ParamsE)
        /*01c4*/ 	.word	0x00000000


	//----- nvinfo : EIATTR_MIN_STACK_SIZE
	.align		4
.L_86:
        /*01c8*/ 	.byte	0x04, 0x12
        /*01ca*/ 	.short	(.L_88 - .L_87)
	.align		4
.L_87:
        /*01cc*/ 	.word	index@(_ZN7cutlass13device_kernelIN5flash19enable_sm80_to_sm89INS1_16FlashAttnFwdSm80INS1_25CollectiveMainloopFwdSm80ILi8ELi1ELb0EN4cute5tupleIJNS5_1CILi128EEENS7_ILi32EEENS7_ILi256EEEEEELi256ENS_10bfloat16_tEfNS_4arch4Sm80ELb0ELb0ELb0ELb1ELb0ELb1ELb1ELb1EEENS1_21CollectiveEpilogueFwdINS6_IJS8_SA_S9_EEENS6_IJNS7_ILi1EEESI_SI_EEESC_SE_Li256ELb1ELb1ELb1ELb0EEENS1_36VarlenDynamicPersistentTileSchedulerILi128ELi32ELi256ELi256ELb1ELb1ELb0ELb0ELb1ELb1EEEEEEEEEvNT_6ParamsE)
        /*01d0*/ 	.word	0x00000000


	//----- nvinfo : EIATTR_MIN_STACK_SIZE
	.align		4
.L_88:
        /*01d4*/ 	.byte	0x04, 0x12
        /*01d6*/ 	.short	(.L_90 - .L_89)
	.align		4
.L_89:
        /*01d8*/ 	.word	index@(_ZN7cutlass13device_kernelIN5flash19enable_sm80_to_sm89INS1_16FlashAttnFwdSm80INS1_25CollectiveMainloopFwdSm80ILi8ELi1ELb1EN4cute5tupleIJNS5_1CILi128EEENS7_ILi48EEENS7_ILi256EEEEEELi256ENS_10bfloat16_tEfNS_4arch4Sm80ELb0ELb1ELb0ELb0ELb0ELb0ELb1ELb1EEENS1_21CollectiveEpilogueFwdINS6_IJS8_SA_S9_EEENS6_IJNS7_ILi1EEESI_SI_EEESC_SE_Li256ELb0ELb1ELb1ELb0EEENS1_19SingleTileSchedulerILb0ELb1ELb1ELi128EEEEEEEEEvNT_6ParamsE)
        /*01dc*/ 	.word	0x00000000


	//----- nvinfo : EIATTR_MIN_STACK_SIZE
	.align		4
.L_90:
        /*01e0*/ 	.byte	0x04, 0x12
        /*01e2*/ 	.short	(.L_92 - .L_91)
	.align		4
.L_91:
        /*01e4*/ 	.word	index@(_ZN7cutlass13device_kernelIN5flash19enable_sm80_to_sm89INS1_16FlashAttnFwdSm80INS1_25CollectiveMainloopFwdSm80ILi8ELi1ELb1EN4cute5tupleIJNS5_1CILi128EEENS7_ILi48EEENS7_ILi256EEEEEELi256ENS_10bfloat16_tEfNS_4arch4Sm80ELb0ELb1ELb0ELb1ELb0ELb0ELb1ELb1EEENS1_21CollectiveEpilogueFwdINS6_IJS8_SA_S9_EEENS6_IJNS7_ILi1EEESI_SI_EEESC_SE_Li256ELb1ELb1ELb1ELb0EEENS1_36VarlenDynamicPersistentTileSchedulerILi128ELi48ELi256ELi256ELb1ELb1ELb0ELb1ELb0ELb1EEEEEEEEEvNT_6ParamsE)
        /*01e8*/ 	.word	0x00000000


	//----- nvinfo : EIATTR_MIN_STACK_SIZE
	.align		4
.L_92:
        /*01ec*/ 	.byte	0x04, 0x12
        /*01ee*/ 	.short	(.L_94 - .L_93)
	.align		4
.L_93:
        /*01f0*/ 	.word	index@(_ZN7cutlass13device_kernelIN5flash19enable_sm80_to_sm89INS1_16FlashAttnFwdSm80INS1_25CollectiveMainloopFwdSm80ILi8ELi1ELb0EN4cute5tupleIJNS5_1CILi128EEENS7_ILi32EEENS7_ILi256EEEEEELi256ENS_10bfloat16_tEfNS_4arch4Sm80ELb0ELb1ELb0ELb1ELb0ELb1ELb1ELb1EEENS1_21CollectiveEpilogueFwdINS6_IJS8_SA_S9_EEENS6_IJNS7_ILi1EEESI_SI_EEESC_SE_Li256ELb1ELb1ELb1ELb0EEENS1_36VarlenDynamicPersistentTileSchedulerILi128ELi32ELi256ELi256ELb1ELb1ELb0ELb1ELb0ELb1EEEEEEEEEvNT_6ParamsE)
        /*01f4*/ 	.word	0x00000000


	//----- nvinfo : EIATTR_MIN_STACK_SIZE
	.align		4
.L_94:
        /*01f8*/ 	.byte	0x04, 0x12
        /*01fa*/ 	.short	(.L_96 - .L_95)
	.align		4
.L_95:
        /*01fc*/ 	.word	index@(_ZN7cutlass13device_kernelIN5flash19enable_sm80_to_sm89INS1_16FlashAttnFwdSm80INS1_25CollectiveMainloopFwdSm80ILi8ELi1ELb1EN4cute5tupleIJNS5_1CILi128EEENS7_ILi64EEENS7_ILi256EEEEEELi256ENS_10bfloat16_tEfNS_4arch4Sm80ELb1ELb0ELb0ELb0ELb0ELb0ELb1ELb1EEENS1_21CollectiveEpilogueFwdINS6_IJS8_SA_S9_EEENS6_IJNS7_ILi1EEESI_SI_EEESC_SE_Li256ELb0ELb1ELb1ELb0EEENS1_30DynamicPersistentTileSchedulerILi256ELi256ELb1ELb1ELb0EEEEEEEEEvNT_6ParamsE)
        /*0200*/ 	.word	0x00000000


	//----- nvinfo : EIATTR_MIN_STACK_SIZE
	.align		4
.L_96:
        /*0204*/ 	.byte	0x04, 0x12
        /*0206*/ 	.short	(.L_98 - .L_97)
	.align		4
.L_97:
        /*0208*/ 	.word	index@(_ZN7cutlass13device_kernelIN5flash19enable_sm80_to_sm89INS1_16FlashAttnFwdSm80INS1_25CollectiveMainloopFwdSm80ILi8ELi1ELb1EN4cute5tupleIJNS5_1CILi128EEENS7_ILi48EEENS7_ILi256EEEEEELi256ENS_10bfloat16_tEfNS_4arch4Sm80ELb1ELb0ELb0ELb1ELb0ELb0ELb1ELb1EEENS1_21CollectiveEpilogueFwdINS6_IJS8_SA_S9_EEENS6_IJNS7_ILi1EEESI_SI_EEESC_SE_Li256ELb1ELb1ELb1ELb0EEENS1_36VarlenDynamicPersistentTileSchedulerILi128ELi48ELi256ELi256ELb1ELb1ELb0ELb1ELb1ELb1EEEEEEEEEvNT_6ParamsE)
        /*020c*/ 	.word	0x00000000


	//----- nvinfo : EIATTR_MIN_STACK_SIZE
	.align		4
.L_98:
        /*0210*/ 	.byte	0x04, 0x12
        /*0212*/ 	.short	(.L_100 - .L_99)
	.align		4
.L_99:
        /*0214*/ 	.word	index@(_ZN7cutlass13device_kernelIN5flash19enable_sm80_to_sm89INS1_16FlashAttnFwdSm80INS1_25CollectiveMainloopFwdSm80ILi8ELi1ELb0EN4cute5tupleIJNS5_1CILi128EEENS7_ILi32EEENS7_ILi256EEEEEELi256ENS_10bfloat16_tEfNS_4arch4Sm80ELb1ELb0ELb0ELb1ELb0ELb1ELb1ELb1EEENS1_21CollectiveEpilogueFwdINS6_IJS8_SA_S9_EEENS6_IJNS7_ILi1EEESI_SI_EEESC_SE_Li256ELb1ELb1ELb1ELb0EEENS1_36VarlenDynamicPersistentTileSchedulerILi128ELi32ELi256ELi256ELb1ELb1ELb0ELb1ELb1ELb1EEEEEEEEEvNT_6ParamsE)
        /*0218*/ 	.word	0x00000000


	//----- nvinfo : EIATTR_MIN_STACK_SIZE
	.align		4
.L_100:
        /*021c*/ 	.byte	0x04, 0x12
        /*021e*/ 	.short	(.L_102 - .L_101)
	.align		4
.L_101:
        /*0220*/ 	.word	index@(_ZN7cutlass13device_kernelIN5flash19enable_sm80_to_sm89INS1_16FlashAttnFwdSm80INS1_25CollectiveMainloopFwdSm80ILi8ELi1ELb0EN4cute5tupleIJNS5_1CILi128EEENS7_ILi96EEENS7_ILi256EEEEEELi256ENS_10bfloat16_tEfNS_4arch4Sm80ELb0ELb0ELb0ELb0ELb0ELb0ELb1ELb1EEENS1_21CollectiveEpilogueFwdINS6_IJS8_SA_S9_EEENS6_IJNS7_ILi1EEESI_SI_EEESC_SE_Li256ELb0ELb1ELb1ELb0EEENS1_19SingleTileSchedulerILb0ELb1ELb1ELi128EEEEEEEEEvNT_6ParamsE)
        /*0224*/ 	.word	0x00000000


	//----- nvinfo : EIATTR_MIN_STACK_SIZE
	.align		4
.L_102:
        /*0228*/ 	.byte	0x04, 0x12
        /*022a*/ 	.short	(.L_104 - .L_103)
	.align		4
.L_103:
        /*022c*/ 	.word	index@(_ZN7cutlass13device_kernelIN5flash19enable_sm80_to_sm89INS1_16FlashAttnFwdSm80INS1_25CollectiveMainloopFwdSm80ILi8ELi1ELb0EN4cute5tupleIJNS5_1CILi128EEENS7_ILi64EEENS7_ILi256EEEEEELi256ENS_10bfloat16_tEfNS_4arch4Sm80ELb0ELb0ELb0ELb1ELb0ELb0ELb1ELb1EEENS1_21CollectiveEpilogueFwdINS6_IJS8_SA_S9_EEENS6_IJNS7_ILi1EEESI_SI_EEESC_SE_Li256ELb1ELb1ELb1ELb0EEENS1_36VarlenDynamicPersistentTileSchedulerILi128ELi64ELi256ELi256ELb1ELb1ELb0ELb0ELb1ELb1EEEEEEEEEvNT_6ParamsE)
        /*0230*/ 	.word	0x00000000


	//----- nvinfo : EIATTR_MIN_STACK_SIZE
	.align		4
.L_104:
        /*0234*/ 	.byte	0x04, 0x12
        /*0236*/ 	.short	(.L_106 - .L_105)
	.align		4
.L_105:
        /*0238*/ 	.word	index@(_ZN7cutlass13device_kernelIN5flash19enable_sm80_to_sm89INS1_16FlashAttnFwdSm80INS1_25CollectiveMainloopFwdSm80ILi8ELi1ELb0EN4cute5tupleIJNS5_1CILi128EEENS7_ILi48EEENS7_ILi256EEEEEELi256ENS_10bfloat16_tEfNS_4arch4Sm80ELb0ELb0ELb0ELb1ELb0ELb1ELb1ELb1EEENS1_21CollectiveEpilogueFwdINS6_IJS8_SA_S9_EEENS6_IJNS7_ILi1EEESI_SI_EEESC_SE_Li256ELb1ELb1ELb1ELb0EEENS1_36VarlenDynamicPersistentTileSchedulerILi128ELi48ELi256ELi256ELb1ELb1ELb0ELb0ELb1ELb1EEEEEEEEEvNT_6ParamsE)
        /*023c*/ 	.word	0x00000000


	//----- nvinfo : EIATTR_MIN_STACK_SIZE
	.align		4
.L_106:
        /*0240*/ 	.byte	0x04, 0x12
        /*0242*/ 	.short	(.L_108 - .L_107)
	.align		4
.L_107:
        /*0244*/ 	.word	index@(_ZN7cutlass13device_kernelIN5flash19enable_sm80_to_sm89INS1_16FlashAttnFwdSm80INS1_25CollectiveMainloopFwdSm80ILi8ELi1ELb0EN4cute5tupleIJNS5_1CILi128EEENS7_ILi64EEENS7_ILi256EEEEEELi256ENS_10bfloat16_tEfNS_4arch4Sm80ELb0ELb1ELb0ELb0ELb0ELb0ELb1ELb1EEENS1_21CollectiveEpilogueFwdINS6_IJS8_SA_S9_EEENS6_IJNS7_ILi1EEESI_SI_EEESC_SE_Li256ELb0ELb1ELb1ELb0EEENS1_19SingleTileSchedulerILb0ELb1ELb1ELi128EEEEEEEEEvNT_6ParamsE)
        /*0248*/ 	.word	0x00000000


	//----- nvinfo : EIATTR_MIN_STACK_SIZE
	.align		4
.L_108:
        /*024c*/ 	.byte	0x04, 0x12
        /*024e*/ 	.short	(.L_110 - .L_109)
	.align		4
.L_109:
        /*0250*/ 	.word	index@(_ZN7cutlass13device_kernelIN5flash19enable_sm80_to_sm89INS1_16FlashAttnFwdSm80INS1_25CollectiveMainloopFwdSm80ILi8ELi1ELb0EN4cute5tupleIJNS5_1CILi128EEENS7_ILi64EEENS7_ILi256EEEEEELi256ENS_10bfloat16_tEfNS_4arch4Sm80ELb0ELb1ELb0ELb1ELb0ELb0ELb1ELb1EEENS1_21CollectiveEpilogueFwdINS6_IJS8_SA_S9_EEENS6_IJNS7_ILi1EEESI_SI_EEESC_SE_Li256ELb1ELb1ELb1ELb0EEENS1_36VarlenDynamicPersistentTileSchedulerILi128ELi64ELi256ELi256ELb1ELb1ELb0ELb1ELb0ELb1EEEEEEEEEvNT_6ParamsE)
        /*0254*/ 	.word	0x00000000


	//----- nvinfo : EIATTR_MIN_STACK_SIZE
	.align		4
.L_110:
        /*0258*/ 	.byte	0x04, 0x12
        /*025a*/ 	.short	(.L_112 - .L_111)
	.align		4
.L_111:
        /*025c*/ 	.word	index@(_ZN7cutlass13device_kernelIN5flash19enable_sm80_to_sm89INS1_16FlashAttnFwdSm80INS1_25CollectiveMainloopFwdSm80ILi8ELi1ELb0EN4cute5tupleIJNS5_1CILi128EEENS7_ILi48EEENS7_ILi256EEEEEELi256ENS_10bfloat16_tEfNS_4arch4Sm80ELb0ELb1ELb0ELb1ELb0ELb1ELb1ELb1EEENS1_21CollectiveEpilogueFwdINS6_IJS8_SA_S9_EEENS6_IJNS7_ILi1EEESI_SI_EEESC_SE_Li256ELb1ELb1ELb1ELb0EEENS1_36VarlenDynamicPersistentTileSchedulerILi128ELi48ELi256ELi256ELb1ELb1ELb0ELb1ELb0ELb1EEEEEEEEEvNT_6ParamsE)
        /*0260*/ 	.word	0x00000000


	//----- nvinfo : EIATTR_MIN_STACK_SIZE
	.align		4
.L_112:
        /*0264*/ 	.byte	0x04, 0x12
        /*0266*/ 	.short	(.L_114 - .L_113)
	.align		4
.L_113:
        /*0268*/ 	.word	index@(_ZN7cutlass13device_kernelIN5flash19enable_sm80_to_sm89INS1_16FlashAttnFwdSm80INS1_25CollectiveMainloopFwdSm80ILi8ELi1ELb0EN4cute5tupleIJNS5_1CILi128EEENS7_ILi96EEENS7_ILi256EEEEEELi256ENS_10bfloat16_tEfNS_4arch4Sm80ELb1ELb0ELb0ELb0ELb0ELb0ELb1ELb1EEENS1_21CollectiveEpilogueFwdINS6_IJS8_SA_S9_EEENS6_IJNS7_ILi1EEESI_SI_EEESC_SE_Li256ELb0ELb1ELb1ELb0EEENS1_30DynamicPersistentTileSchedulerILi256ELi256ELb1ELb1ELb0EEEEEEEEEvNT_6ParamsE)
        /*026c*/ 	.word	0x00000000


	//----- nvinfo : EIATTR_MIN_STACK_SIZE
	.align		4
.L_114:
        /*0270*/ 	.byte	0x04, 0x12
        /*0272*/ 	.short	(.L_116 - .L_115)
	.align		4
.L_115:
        /*0274*/ 	.word	index@(_ZN7cutlass13device_kernelIN5flash19enable_sm80_to_sm89INS1_16FlashAttnFwdSm80INS1_25CollectiveMainloopFwdSm80ILi8ELi1ELb0EN4cute5tupleIJNS5_1CILi128EEENS7_ILi64EEENS7_ILi256EEEEEELi256ENS_10bfloat16_tEfNS_4arch4Sm80ELb1ELb0ELb0ELb1ELb0ELb0ELb1ELb1EEENS1_21CollectiveEpilogueFwdINS6_IJS8_SA_S9_EEENS6_IJNS7_ILi1EEESI_SI_EEESC_SE_Li256ELb1ELb1ELb1ELb0EEENS1_36VarlenDynamicPersistentTileSchedulerILi128ELi64ELi256ELi256ELb1ELb1ELb0ELb1ELb1ELb1EEEEEEEEEvNT_6ParamsE)
        /*0278*/ 	.word	0x00000000


	//----- nvinfo : EIATTR_MIN_STACK_SIZE
	.align		4
.L_116:
        /*027c*/ 	.byte	0x04, 0x12
        /*027e*/ 	.short	(.L_118 - .L_117)
	.align		4
.L_117:
        /*0280*/ 	.word	index@(_ZN7cutlass13device_kernelIN5flash19enable_sm80_to_sm89INS1_16FlashAttnFwdSm80INS1_25CollectiveMainloopFwdSm80ILi8ELi1ELb0EN4cute5tupleIJNS5_1CILi128EEENS7_ILi48EEENS7_ILi256EEEEEELi256ENS_10bfloat16_tEfNS_4arch4Sm80ELb1ELb0ELb0ELb1ELb0ELb1ELb1ELb1EEENS1_21CollectiveEpilogueFwdINS6_IJS8_SA_S9_EEENS6_IJNS7_ILi1EEESI_SI_EEESC_SE_Li256ELb1ELb1ELb1ELb0EEENS1_36VarlenDynamicPersistentTileSchedulerILi128ELi48ELi256ELi256ELb1ELb1ELb0ELb1ELb1ELb1EEEEEEEEEvNT_6ParamsE)
        /*0284*/ 	.word	0x00000000
.L_118:


//--------------------- .nv.compat                --------------------------
	.section	.nv.compat,"",@"SHT_CUDA_COMPAT_INFO"
	.align	4
        /*0000*/ 	.byte	0x02, 0x09, 0x01, 0x00, 0x02, 0x02, 0x01, 0x00, 0x02, 0x05, 0x05, 0x00, 0x03, 0x07, 0x01, 0x01
        /*0010*/ 	.byte	0x02, 0x03, 0x00, 0x00, 0x02, 0x06, 0x01, 0x00, 0x04, 0x0b, 0x08, 0x00, 0x09, 0x00, 0x00, 0x00
        /*0020*/ 	.byte	0x00, 0x00, 0x00, 0x00


//--------------------- .nv.info._ZN7cutlass13device_kernelIN5flash19enable_sm80_to_sm89INS1_16FlashAttnFwdSm80INS1_25CollectiveMainloopFwdSm80ILi8ELi1ELb1EN4cute5tupleIJNS5_1CILi128EEENS7_ILi64EEENS7_ILi256EEEEEELi256ENS_10bfloat16_tEfNS_4arch4Sm80ELb0ELb0ELb0ELb0ELb0ELb0ELb1ELb1EEENS1_21CollectiveEpilogueFwdINS6_IJS8_SA_S9_EEENS6_IJNS7_ILi1EEESI_SI_EEESC_SE_Li256ELb0ELb1ELb1ELb0EEENS1_19SingleTileSchedulerILb0ELb1ELb1ELi128EEEEEEEEEvNT_6ParamsE --------------------------
	.section	.nv.info._ZN7cutlass13device_kernelIN5flash19enable_sm80_to_sm89INS1_16FlashAttnFwdSm80INS1_25CollectiveMainloopFwdSm80ILi8ELi1ELb1EN4cute5tupleIJNS5_1CILi128EEENS7_ILi64EEENS7_ILi256EEEEEELi256ENS_10bfloat16_tEfNS_4arch4Sm80ELb0ELb0ELb0ELb0ELb0ELb0ELb1ELb1EEENS1_21CollectiveEpilogueFwdINS6_IJS8_SA_S9_EEENS6_IJNS7_ILi1EEESI_SI_EEESC_SE_Li256ELb0ELb1ELb1ELb0EEENS1_19SingleTileSchedulerILb0ELb1ELb1ELi128EEEEEEEEEvNT_6ParamsE,"",@"SHT_CUDA_INFO"
	.sectionflags	@""
	.align	4


	//----- nvinfo : EIATTR_CUDA_API_VERSION
	.align		4
        /*0000*/ 	.byte	0x04, 0x37
        /*0002*/ 	.short	(.L_120 - .L_119)
.L_119:
        /*0004*/ 	.word	0x00000082


	//----- nvinfo : EIATTR_KPARAM_INFO
	.align		4
.L_120:
        /*0008*/ 	.byte	0x04, 0x17
        /*000a*/ 	.short	(.L_122 - .L_121)
.L_121:
        /*000c*/ 	.word	0x00000000
        /*0010*/ 	.short	0x0000
        /*0012*/ 	.short	0x0000
        /*0014*/ 	.byte	0x00, 0xf0, 0x61, 0x10


	//----- nvinfo : EIATTR_SPARSE_MMA_MASK
	.align		4
.L_122:
        /*0018*/ 	.byte	0x03, 0x50
        /*001a*/ 	.short	0x0000


	//----- nvinfo : EIATTR_MAXREG_COUNT
	.align		4
        /*001c*/ 	.byte	0x03, 0x1b
        /*001e*/ 	.short	0x00ff


	//----- nvinfo : EIATTR_MERCURY_ISA_VERSION
	.align		4
        /*0020*/ 	.byte	0x03, 0x5f
        /*0022*/ 	.short	0x0101


	//----- nvinfo : EIATTR_VRC_CTA_INIT_COUNT
	.align		4
        /*0024*/ 	.byte	0x02, 0x4a
	.zero		1
	.zero		1


	//----- nvinfo : EIATTR_EXIT_INSTR_OFFSETS
	.align		4
        /*0028*/ 	.byte	0x04, 0x1c
        /*002a*/ 	.short	(.L_124 - .L_123)


	//   ....[0]....
.L_123:
        /*002c*/ 	.word	0x00000010


	//----- nvinfo : EIATTR_MAX_THREADS
	.align		4
.L_124:
        /*0030*/ 	.byte	0x04, 0x05
        /*0032*/ 	.short	(.L_126 - .L_125)
.L_125:
        /*0034*/ 	.word	0x00000100
        /*0038*/ 	.word	0x00000001
        /*003c*/ 	.word	0x00000001


	//----- nvinfo : EIATTR_CBANK_PARAM_SIZE
	.align		4
.L_126:
        /*0040*/ 	.byte	0x03, 0x19
        /*0042*/ 	.short	0x0418


	//----- nvinfo : EIATTR_PARAM_CBANK
	.align		4
        /*0044*/ 	.byte	0x04, 0x0a
        /*0046*/ 	.short	(.L_128 - .L_127)
	.align		4
.L_127:
        /*0048*/ 	.word	index@(.nv.constant0._ZN7cutlass13device_kernelIN5flash19enable_sm80_to_sm89INS1_16FlashAttnFwdSm80INS1_25CollectiveMainloopFwdSm80ILi8ELi1ELb1EN4cute5tupleIJNS5_1CILi128EEENS7_ILi64EEENS7_ILi256EEEEEELi256ENS_10bfloat16_tEfNS_4arch4Sm80ELb0ELb0ELb0ELb0ELb0ELb0ELb1ELb1EEENS1_21CollectiveEpilogueFwdINS6_IJS8_SA_S9_EEENS6_IJNS7_ILi1EEESI_SI_EEESC_SE_Li256ELb0ELb1ELb1ELb0EEENS1_19SingleTileSchedulerILb0ELb1ELb1ELi128EEEEEEEEEvNT_6ParamsE)
        /*004c*/ 	.short	0x0380
        /*004e*/ 	.short	0x0418


	//----- nvinfo : EIATTR_SW_WAR
	.align		4
.L_128:
        /*0050*/ 	.byte	0x04, 0x36
        /*0052*/ 	.short	(.L_130 - .L_129)
.L_129:
        /*0054*/ 	.word	0x00000008
.L_130:


//--------------------- .nv.info._ZN7cutlass13device_kernelIN5flash19enable_sm80_to_sm89INS1_16FlashAttnFwdSm80INS1_25CollectiveMainloopFwdSm80ILi8ELi1ELb1EN4cute5tupleIJNS5_1CILi128EEENS7_ILi48EEENS7_ILi256EEEEEELi256ENS_10bfloat16_tEfNS_4arch4Sm80ELb0ELb0ELb0ELb1ELb0ELb0ELb1ELb1EEENS1_21CollectiveEpilogueFwdINS6_IJS8_SA_S9_EEENS6_IJNS7_ILi1EEESI_SI_EEESC_SE_Li256ELb1ELb1ELb1ELb0EEENS1_36VarlenDynamicPersistentTileSchedulerILi128ELi48ELi256ELi256ELb1ELb1ELb0ELb0ELb1ELb1EEEEEEEEEvNT_6ParamsE --------------------------
	.section	.nv.info._ZN7cutlass13device_kernelIN5flash19enable_sm80_to_sm89INS1_16FlashAttnFwdSm80INS1_25CollectiveMainloopFwdSm80ILi8ELi1ELb1EN4cute5tupleIJNS5_1CILi128EEENS7_ILi48EEENS7_ILi256EEEEEELi256ENS_10bfloat16_tEfNS_4arch4Sm80ELb0ELb0ELb0ELb1ELb0ELb0ELb1ELb1EEENS1_21CollectiveEpilogueFwdINS6_IJS8_SA_S9_EEENS6_IJNS7_ILi1EEESI_SI_EEESC_SE_Li256ELb1ELb1ELb1ELb0EEENS1_36VarlenDynamicPersistentTileSchedulerILi128ELi48ELi256ELi256ELb1ELb1ELb0ELb0ELb1ELb1EEEEEEEEEvNT_6ParamsE,"",@"SHT_CUDA_INFO"
	.sectionflags	@""
	.align	4


	//----- nvinfo : EIATTR_CUDA_API_VERSION
	.align		4
        /*0000*/ 	.byte	0x04, 0x37
        /*0002*/ 	.short	(.L_132 - .L_131)
.L_131:
        /*0004*/ 	.word	0x00000082


	//----- nvinfo : EIATTR_KPARAM_INFO
	.align		4
.L_132:
        /*0008*/ 	.byte	0x04, 0x17
        /*000a*/ 	.short	(.L_134 - .L_133)
.L_133:
        /*000c*/ 	.word	0x00000000
        /*0010*/ 	.short	0x0000
        /*0012*/ 	.short	0x0000
        /*0014*/ 	.byte	0x00, 0xf0, 0xe1, 0x10


	//----- nvinfo : EIATTR_SPARSE_MMA_MASK
	.align		4
.L_134:
        /*0018*/ 	.byte	0x03, 0x50
        /*001a*/ 	.short	0x0000


	//----- nvinfo : EIATTR_MAXREG_COUNT
	.align		4
        /*001c*/ 	.byte	0x03, 0x1b
        /*001e*/ 	.short	0x00ff


	//----- nvinfo : EIATTR_MERCURY_ISA_VERSION
	.align		4
        /*0020*/ 	.byte	0x03, 0x5f
        /*0022*/ 	.short	0x0101


	//----- nvinfo : EIATTR_VRC_CTA_INIT_COUNT
	.align		4
        /*0024*/ 	.byte	0x02, 0x4a
	.zero		1
	.zero		1


	//----- nvinfo : EIATTR_EXIT_INSTR_OFFSETS
	.align		4
        /*0028*/ 	.byte	0x04, 0x1c
        /*002a*/ 	.short	(.L_136 - .L_135)


	//   ....[0]....
.L_135:
        /*002c*/ 	.word	0x00000010


	//----- nvinfo : EIATTR_MAX_THREADS
	.align		4
.L_136:
        /*0030*/ 	.byte	0x04, 0x05
        /*0032*/ 	.short	(.L_138 - .L_137)
.L_137:
        /*0034*/ 	.word	0x00000100
        /*0038*/ 	.word	0x00000001
        /*003c*/ 	.word	0x00000001


	//----- nvinfo : EIATTR_CBANK_PARAM_SIZE
	.align		4
.L_138:
        /*0040*/ 	.byte	0x03, 0x19
        /*0042*/ 	.short	0x0438


	//----- nvinfo : EIATTR_PARAM_CBANK
	.align		4
        /*0044*/ 	.byte	0x04, 0x0a
        /*0046*/ 	.short	(.L_140 - .L_139)
	.align		4
.L_139:
        /*0048*/ 	.word	index@(.nv.constant0._ZN7cutlass13device_kernelIN5flash19enable_sm80_to_sm89INS1_16FlashAttnFwdSm80INS1_25CollectiveMainloopFwdSm80ILi8ELi1ELb1EN4cute5tupleIJNS5_1CILi128EEENS7_ILi48EEENS7_ILi256EEEEEELi256ENS_10bfloat16_tEfNS_4arch4Sm80ELb0ELb0ELb0ELb1ELb0ELb0ELb1ELb1EEENS1_21CollectiveEpilogueFwdINS6_IJS8_SA_S9_EEENS6_IJNS7_ILi1EEESI_SI_EEESC_SE_Li256ELb1ELb1ELb1ELb0EEENS1_36VarlenDynamicPersistentTileSchedulerILi128ELi48ELi256ELi256ELb1ELb1ELb0ELb0ELb1ELb1EEEEEEEEEvNT_6ParamsE)
        /*004c*/ 	.short	0x0380
        /*004e*/ 	.short	0x0438


	//----- nvinfo : EIATTR_SW_WAR
	.align		4
.L_140:
        /*0050*/ 	.byte	0x04, 0x36
        /*0052*/ 	.short	(.L_142 - .L_141)
.L_141:
        /*0054*/ 	.word	0x00000008
.L_142:


//--------------------- .nv.info._ZN7cutlass13device_kernelIN5flash19enable_sm80_to_sm89INS1_16FlashAttnFwdSm80INS1_25CollectiveMainloopFwdSm80ILi8ELi1ELb0EN4cute5tupleIJNS5_1CILi128EEENS7_ILi32EEENS7_ILi256EEEEEELi256ENS_10bfloat16_tEfNS_4arch4Sm80ELb0ELb0ELb0ELb1ELb0ELb1ELb1ELb1EEENS1_21CollectiveEpilogueFwdINS6_IJS8_SA_S9_EEENS6_IJNS7_ILi1EEESI_SI_EEESC_SE_Li256ELb1ELb1ELb1ELb0EEENS1_36VarlenDynamicPersistentTileSchedulerILi128ELi32ELi256ELi256ELb1ELb1ELb0ELb0ELb1ELb1EEEEEEEEEvNT_6ParamsE --------------------------
	.section	.nv.info._ZN7cutlass13device_kernelIN5flash19enable_sm80_to_sm89INS1_16FlashAttnFwdSm80INS1_25CollectiveMainloopFwdSm80ILi8ELi1ELb0EN4cute5tupleIJNS5_1CILi128EEENS7_ILi32EEENS7_ILi256EEEEEELi256ENS_10bfloat16_tEfNS_4arch4Sm80ELb0ELb0ELb0ELb1ELb0ELb1ELb1ELb1EEENS1_21CollectiveEpilogueFwdINS6_IJS8_SA_S9_EEENS6_IJNS7_ILi1EEESI_SI_EEESC_SE_Li256ELb1ELb1ELb1ELb0EEENS1_36VarlenDynamicPersistentTileSchedulerILi128ELi32ELi256ELi256ELb1ELb1ELb0ELb0ELb1ELb1EEEEEEEEEvNT_6ParamsE,"",@"SHT_CUDA_INFO"
	.sectionflags	@""
	.align	4


	//----- nvinfo : EIATTR_CUDA_API_VERSION
	.align		4
        /*0000*/ 	.byte	0x04, 0x37
        /*0002*/ 	.short	(.L_144 - .L_143)
.L_143:
        /*0004*/ 	.word	0x00000082


	//----- nvinfo : EIATTR_KPARAM_INFO
	.align		4
.L_144:
        /*0008*/ 	.byte	0x04, 0x17
        /*000a*/ 	.short	(.L_146 - .L_145)
.L_145:
        /*000c*/ 	.word	0x00000000
        /*0010*/ 	.short	0x0000
        /*0012*/ 	.short	0x0000
        /*0014*/ 	.byte	0x00, 0xf0, 0xe1, 0x10


	//----- nvinfo : EIATTR_SPARSE_MMA_MASK
	.align		4
.L_146:
        /*0018*/ 	.byte	0x03, 0x50
        /*001a*/ 	.short	0x0000


	//----- nvinfo : EIATTR_MAXREG_COUNT
	.align		4
        /*001c*/ 	.byte	0x03, 0x1b
        /*001e*/ 	.short	0x00ff


	//----- nvinfo : EIATTR_MERCURY_ISA_VERSION
	.align		4
        /*0020*/ 	.byte	0x03, 0x5f
        /*0022*/ 	.short	0x0101


	//----- nvinfo : EIATTR_VRC_CTA_INIT_COUNT
	.align		4
        /*0024*/ 	.byte	0x02, 0x4a
	.zero		1
	.zero		1


	//----- nvinfo : EIATTR_EXIT_INSTR_OFFSETS
	.align		4
        /*0028*/ 	.byte	0x04, 0x1c
        /*002a*/ 	.short	(.L_148 - .L_147)


	//   ....[0]....
.L_147:
        /*002c*/ 	.word	0x00000010


	//----- nvinfo : EIATTR_MAX_THREADS
	.align		4
.L_148:
        /*0030*/ 	.byte	0x04, 0x05
        /*0032*/ 	.short	(.L_150 - .L_149)
.L_149:
        /*0034*/ 	.word	0x00000100
        /*0038*/ 	.word	0x00000001
        /*003c*/ 	.word	0x00000001


	//----- nvinfo : EIATTR_CBANK_PARAM_SIZE
	.align		4
.L_150:
        /*0040*/ 	.byte	0x03, 0x19
        /*0042*/ 	.short	0x0438


	//----- nvinfo : EIATTR_PARAM_CBANK
	.align		4
        /*0044*/ 	.byte	0x04, 0x0a
        /*0046*/ 	.short	(.L_152 - .L_151)
	.align		4
.L_151:
        /*0048*/ 	.word	index@(.nv.constant0._ZN7cutlass13device_kernelIN5flash19enable_sm80_to_sm89INS1_16FlashAttnFwdSm80INS1_25CollectiveMainloopFwdSm80ILi8ELi1ELb0EN4cute5tupleIJNS5_1CILi128EEENS7_ILi32EEENS7_ILi256EEEEEELi256ENS_10bfloat16_tEfNS_4arch4Sm80ELb0ELb0ELb0ELb1ELb0ELb1ELb1ELb1EEENS1_21CollectiveEpilogueFwdINS6_IJS8_SA_S9_EEENS6_IJNS7_ILi1EEESI_SI_EEESC_SE_Li256ELb1ELb1ELb1ELb0EEENS1_36VarlenDynamicPersistentTileSchedulerILi128ELi32ELi256ELi256ELb1ELb1ELb0ELb0ELb1ELb1EEEEEEEEEvNT_6ParamsE)
        /*004c*/ 	.short	0x0380
        /*004e*/ 	.short	0x0438


	//----- nvinfo : EIATTR_SW_WAR
	.align		4
.L_152:
        /*0050*/ 	.byte	0x04, 0x36
        /*0052*/ 	.short	(.L_154 - .L_153)
.L_153:
        /*0054*/ 	.word	0x00000008
.L_154:


//--------------------- .nv.info._ZN7cutlass13device_kernelIN5flash19enable_sm80_to_sm89INS1_16FlashAttnFwdSm80INS1_25CollectiveMainloopFwdSm80ILi8ELi1ELb1EN4cute5tupleIJNS5_1CILi128EEENS7_ILi48EEENS7_ILi256EEEEEELi256ENS_10bfloat16_tEfNS_4arch4Sm80ELb0ELb1ELb0ELb0ELb0ELb0ELb1ELb1EEENS1_21CollectiveEpilogueFwdINS6_IJS8_SA_S9_EEENS6_IJNS7_ILi1EEESI_SI_EEESC_SE_Li256ELb0ELb1ELb1ELb0EEENS1_19SingleTileSchedulerILb0ELb1ELb1ELi128EEEEEEEEEvNT_6ParamsE --------------------------
	.section	.nv.info._ZN7cutlass13device_kernelIN5flash19enable_sm80_to_sm89INS1_16FlashAttnFwdSm80INS1_25CollectiveMainloopFwdSm80ILi8ELi1ELb1EN4cute5tupleIJNS5_1CILi128EEENS7_ILi48EEENS7_ILi256EEEEEELi256ENS_10bfloat16_tEfNS_4arch4Sm80ELb0ELb1ELb0ELb0ELb0ELb0ELb1ELb1EEENS1_21CollectiveEpilogueFwdINS6_IJS8_SA_S9_EEENS6_IJNS7_ILi1EEESI_SI_EEESC_SE_Li256ELb0ELb1ELb1ELb0EEENS1_19SingleTileSchedulerILb0ELb1ELb1ELi128EEEEEEEEEvNT_6ParamsE,"",@"SHT_CUDA_INFO"
	.sectionflags	@""
	.align	4


	//----- nvinfo : EIATTR_CUDA_API_VERSION
	.align		4
        /*0000*/ 	.byte	0x04, 0x37
        /*0002*/ 	.short	(.L_156 - .L_155)
.L_155:
        /*0004*/ 	.word	0x00000082


	//----- nvinfo : EIATTR_KPARAM_INFO
	.align		4
.L_156:
        /*0008*/ 	.byte	0x04, 0x17
        /*000a*/ 	.short	(.L_158 - .L_157)
.L_157:
        /*000c*/ 	.word	0x00000000
        /*0010*/ 	.short	0x0000
        /*0012*/ 	.short	0x0000
        /*0014*/ 	.byte	0x00, 0xf0, 0x61, 0x10


	//----- nvinfo : EIATTR_SPARSE_MMA_MASK
	.align		4
.L_158:
        /*0018*/ 	.byte	0x03, 0x50
        /*001a*/ 	.short	0x0000


	//----- nvinfo : EIATTR_MAXREG_COUNT
	.align		4
        /*001c*/ 	.byte	0x03, 0x1b
        /*001e*/ 	.short	0x00ff


	//----- nvinfo : EIATTR_MERCURY_ISA_VERSION
	.align		4
        /*0020*/ 	.byte	0x03, 0x5f
        /*0022*/ 	.short	0x0101


	//----- nvinfo : EIATTR_VRC_CTA_INIT_COUNT
	.align		4
        /*0024*/ 	.byte	0x02, 0x4a
	.zero		1
	.zero		1


	//----- nvinfo : EIATTR_EXIT_INSTR_OFFSETS
	.align		4
        /*0028*/ 	.byte	0x04, 0x1c
        /*002a*/ 	.short	(.L_160 - .L_159)


	//   ....[0]....
.L_159:
        /*002c*/ 	.word	0x00000010


	//----- nvinfo : EIATTR_MAX_THREADS
	.align		4
.L_160:
        /*0030*/ 	.byte	0x04, 0x05
        /*0032*/ 	.short	(.L_162 - .L_161)
.L_161:
        /*0034*/ 	.word	0x00000100
        /*0038*/ 	.word	0x00000001
        /*003c*/ 	.word	0x00000001


	//----- nvinfo : EIATTR_CBANK_PARAM_SIZE
	.align		4
.L_162:
        /*0040*/ 	.byte	0x03, 0x19
        /*0042*/ 	.short	0x0418


	//----- nvinfo : EIATTR_PARAM_CBANK
	.align		4
        /*0044*/ 	.byte	0x04, 0x0a
        /*0046*/ 	.short	(.L_164 - .L_163)
	.align		4
.L_163:
        /*0048*/ 	.word	index@(.nv.constant0._ZN7cutlass13device_kernelIN5flash19enable_sm80_to_sm89INS1_16FlashAttnFwdSm80INS1_25CollectiveMainloopFwdSm80ILi8ELi1ELb1EN4cute5tupleIJNS5_1CILi128EEENS7_ILi48EEENS7_ILi256EEEEEELi256ENS_10bfloat16_tEfNS_4arch4Sm80ELb0ELb1ELb0ELb0ELb0ELb0ELb1ELb1EEENS1_21CollectiveEpilogueFwdINS6_IJS8_SA_S9_EEENS6_IJNS7_ILi1EEESI_SI_EEESC_SE_Li256ELb0ELb1ELb1ELb0EEENS1_19SingleTileSchedulerILb0ELb1ELb1ELi128EEEEEEEEEvNT_6ParamsE)
        /*004c*/ 	.short	0x0380
        /*004e*/ 	.short	0x0418


	//----- nvinfo : EIATTR_SW_WAR
	.align		4
.L_164:
        /*0050*/ 	.byte	0x04, 0x36
        /*0052*/ 	.short	(.L_166 - .L_165)
.L_165:
        /*0054*/ 	.word	0x00000008
.L_166:


//--------------------- .nv.info._ZN7cutlass13device_kernelIN5flash19enable_sm80_to_sm89INS1_16FlashAttnFwdSm80INS1_25CollectiveMainloopFwdSm80ILi8ELi1ELb1EN4cute5tupleIJNS5_1CILi128EEENS7_ILi48EEENS7_ILi256EEEEEELi256ENS_10bfloat16_tEfNS_4arch4Sm80ELb0ELb1ELb0ELb1ELb0ELb0ELb1ELb1EEENS1_21CollectiveEpilogueFwdINS6_IJS8_SA_S9_EEENS6_IJNS7_ILi1EEESI_SI_EEESC_SE_Li256ELb1ELb1ELb1ELb0EEENS1_36VarlenDynamicPersistentTileSchedulerILi128ELi48ELi256ELi256ELb1ELb1ELb0ELb1ELb0ELb1EEEEEEEEEvNT_6ParamsE --------------------------
	.section	.nv.info._ZN7cutlass13device_kernelIN5flash19enable_sm80_to_sm89INS1_16FlashAttnFwdSm80INS1_25CollectiveMainloopFwdSm80ILi8ELi1ELb1EN4cute5tupleIJNS5_1CILi128EEENS7_ILi48EEENS7_ILi256EEEEEELi256ENS_10bfloat16_tEfNS_4arch4Sm80ELb0ELb1ELb0ELb1ELb0ELb0ELb1ELb1EEENS1_21CollectiveEpilogueFwdINS6_IJS8_SA_S9_EEENS6_IJNS7_ILi1EEESI_SI_EEESC_SE_Li256ELb1ELb1ELb1ELb0EEENS1_36VarlenDynamicPersistentTileSchedulerILi128ELi48ELi256ELi256ELb1ELb1ELb0ELb1ELb0ELb1EEEEEEEEEvNT_6ParamsE,"",@"SHT_CUDA_INFO"
	.sectionflags	@""
	.align	4


	//----- nvinfo : EIATTR_CUDA_API_VERSION
	.align		4
        /*0000*/ 	.byte	0x04, 0x37
        /*0002*/ 	.short	(.L_168 - .L_167)
.L_167:
        /*0004*/ 	.word	0x00000082


	//----- nvinfo : EIATTR_KPARAM_INFO
	.align		4
.L_168:
        /*0008*/ 	.byte	0x04, 0x17
        /*000a*/ 	.short	(.L_170 - .L_169)
.L_169:
        /*000c*/ 	.word	0x00000000
        /*0010*/ 	.short	0x0000
        /*0012*/ 	.short	0x0000
        /*0014*/ 	.byte	0x00, 0xf0, 0xe1, 0x10


	//----- nvinfo : EIATTR_SPARSE_MMA_MASK
	.align		4
.L_170:
        /*0018*/ 	.byte	0x03, 0x50
        /*001a*/ 	.short	0x0000


	//----- nvinfo : EIATTR_MAXREG_COUNT
	.align		4
        /*001c*/ 	.byte	0x03, 0x1b
        /*001e*/ 	.short	0x00ff


	//----- nvinfo : EIATTR_MERCURY_ISA_VERSION
	.align		4
        /*0020*/ 	.byte	0x03, 0x5f
        /*0022*/ 	.short	0x0101


	//----- nvinfo : EIATTR_VRC_CTA_INIT_COUNT
	.align		4
        /*0024*/ 	.byte	0x02, 0x4a
	.zero		1
	.zero		1


	//----- nvinfo : EIATTR_EXIT_INSTR_OFFSETS
	.align		4
        /*0028*/ 	.byte	0x04, 0x1c
        /*002a*/ 	.short	(.L_172 - .L_171)


	//   ....[0]....
.L_171:
        /*002c*/ 	.word	0x00000010


	//----- nvinfo : EIATTR_MAX_THREADS
	.align		4
.L_172:
        /*0030*/ 	.byte	0x04, 0x05
        /*0032*/ 	.short	(.L_174 - .L_173)
.L_173:
        /*0034*/ 	.word	0x00000100
        /*0038*/ 	.word	0x00000001
        /*003c*/ 	.word	0x00000001


	//----- nvinfo : EIATTR_CBANK_PARAM_SIZE
	.align		4
.L_174:
        /*0040*/ 	.byte	0x03, 0x19
        /*0042*/ 	.short	0x0438


	//----- nvinfo : EIATTR_PARAM_CBANK
	.align		4
        /*0044*/ 	.byte	0x04, 0x0a
        /*0046*/ 	.short	(.L_176 - .L_175)
	.align		4
.L_175:
        /*0048*/ 	.word	index@(.nv.constant0._ZN7cutlass13device_kernelIN5flash19enable_sm80_to_sm89INS1_16FlashAttnFwdSm80INS1_25CollectiveMainloopFwdSm80ILi8ELi1ELb1EN4cute5tupleIJNS5_1CILi128EEENS7_ILi48EEENS7_ILi256EEEEEELi256ENS_10bfloat16_tEfNS_4arch4Sm80ELb0ELb1ELb0ELb1ELb0ELb0ELb1ELb1EEENS1_21CollectiveEpilogueFwdINS6_IJS8_SA_S9_EEENS6_IJNS7_ILi1EEESI_SI_EEESC_SE_Li256ELb1ELb1ELb1ELb0EEENS1_36VarlenDynamicPersistentTileSchedulerILi128ELi48ELi256ELi256ELb1ELb1ELb0ELb1ELb0ELb1EEEEEEEEEvNT_6ParamsE)
        /*004c*/ 	.short	0x0380
        /*004e*/ 	.short	0x0438


	//----- nvinfo : EIATTR_SW_WAR
	.align		4
.L_176:
        /*0050*/ 	.byte	0x04, 0x36
        /*0052*/ 	.short	(.L_178 - .L_177)
.L_177:
        /*0054*/ 	.word	0x00000008
.L_178:


//--------------------- .nv.info._ZN7cutlass13device_kernelIN5flash19enable_sm80_to_sm89INS1_16FlashAttnFwdSm80INS1_25CollectiveMainloopFwdSm80ILi8ELi1ELb0EN4cute5tupleIJNS5_1CILi128EEENS7_ILi32EEENS7_ILi256EEEEEELi256ENS_10bfloat16_tEfNS_4arch4Sm80ELb0ELb1ELb0ELb1ELb0ELb1ELb1ELb1EEENS1_21CollectiveEpilogueFwdINS6_IJS8_SA_S9_EEENS6_IJNS7_ILi1EEESI_SI_EEESC_SE_Li256ELb1ELb1ELb1ELb0EEENS1_36VarlenDynamicPersistentTileSchedulerILi128ELi32ELi256ELi256ELb1ELb1ELb0ELb1ELb0ELb1EEEEEEEEEvNT_6ParamsE --------------------------
	.section	.nv.info._ZN7cutlass13device_kernelIN5flash19enable_sm80_to_sm89INS1_16FlashAttnFwdSm80INS1_25CollectiveMainloopFwdSm80ILi8ELi1ELb0EN4cute5tupleIJNS5_1CILi128EEENS7_ILi32EEENS7_ILi256EEEEEELi256ENS_10bfloat16_tEfNS_4arch4Sm80ELb0ELb1ELb0ELb1ELb0ELb1ELb1ELb1EEENS1_21CollectiveEpilogueFwdINS6_IJS8_SA_S9_EEENS6_IJNS7_ILi1EEESI_SI_EEESC_SE_Li256ELb1ELb1ELb1ELb0EEENS1_36VarlenDynamicPersistentTileSchedulerILi128ELi32ELi256ELi256ELb1ELb1ELb0ELb1ELb0ELb1EEEEEEEEEvNT_6ParamsE,"",@"SHT_CUDA_INFO"
	.sectionflags	@""
	.align	4


	//----- nvinfo : EIATTR_CUDA_API_VERSION
	.align		4
        /*0000*/ 	.byte	0x04, 0x37
        /*0002*/ 	.short	(.L_180 - .L_179)
.L_179:
        /*0004*/ 	.word	0x00000082


	//----- nvinfo : EIATTR_KPARAM_INFO
	.align		4
.L_180:
        /*0008*/ 	.byte	0x04, 0x17
        /*000a*/ 	.short	(.L_182 - .L_181)
.L_181:
        /*000c*/ 	.word	0x00000000
        /*0010*/ 	.short	0x0000
        /*0012*/ 	.short	0x0000
        /*0014*/ 	.byte	0x00, 0xf0, 0xe1, 0x10


	//----- nvinfo : EIATTR_SPARSE_MMA_MASK
	.align		4
.L_182:
        /*0018*/ 	.byte	0x03, 0x50
        /*001a*/ 	.short	0x0000


	//----- nvinfo : EIATTR_MAXREG_COUNT
	.align		4
        /*001c*/ 	.byte	0x03, 0x1b
        /*001e*/ 	.short	0x00ff


	//----- nvinfo : EIATTR_MERCURY_ISA_VERSION
	.align		4
        /*0020*/ 	.byte	0x03, 0x5f
        /*0022*/ 	.short	0x0101


	//----- nvinfo : EIATTR_VRC_CTA_INIT_COUNT
	.align		4
        /*0024*/ 	.byte	0x02, 0x4a
	.zero		1
	.zero		1


	//----- nvinfo : EIATTR_EXIT_INSTR_OFFSETS
	.align		4
        /*0028*/ 	.byte	0x04, 0x1c
        /*002a*/ 	.short	(.L_184 - .L_183)


	//   ....[0]....
.L_183:
        /*002c*/ 	.word	0x00000010


	//----- nvinfo : EIATTR_MAX_THREADS
	.align		4
.L_184:
        /*0030*/ 	.byte	0x04, 0x05
        /*0032*/ 	.short	(.L_186 - .L_185)
.L_185:
        /*0034*/ 	.word	0x00000100
        /*0038*/ 	.word	0x00000001
        /*003c*/ 	.word	0x00000001


	//----- nvinfo : EIATTR_CBANK_PARAM_SIZE
	.align		4
.L_186:
        /*0040*/ 	.byte	0x03, 0x19
        /*0042*/ 	.short	0x0438


	//----- nvinfo : EIATTR_PARAM_CBANK
	.align		4
        /*0044*/ 	.byte	0x04, 0x0a
        /*0046*/ 	.short	(.L_188 - .L_187)
	.align		4
.L_187:
        /*0048*/ 	.word	index@(.nv.constant0._ZN7cutlass13device_kernelIN5flash19enable_sm80_to_sm89INS1_16FlashAttnFwdSm80INS1_25CollectiveMainloopFwdSm80ILi8ELi1ELb0EN4cute5tupleIJNS5_1CILi128EEENS7_ILi32EEENS7_ILi256EEEEEELi256ENS_10bfloat16_tEfNS_4arch4Sm80ELb0ELb1ELb0ELb1ELb0ELb1ELb1ELb1EEENS1_21CollectiveEpilogueFwdINS6_IJS8_SA_S9_EEENS6_IJNS7_ILi1EEESI_SI_EEESC_SE_Li256ELb1ELb1ELb1ELb0EEENS1_36VarlenDynamicPersistentTileSchedulerILi128ELi32ELi256ELi256ELb1ELb1ELb0ELb1ELb0ELb1EEEEEEEEEvNT_6ParamsE)
        /*004c*/ 	.short	0x0380
        /*004e*/ 	.short	0x0438


	//----- nvinfo : EIATTR_SW_WAR
	.align		4
.L_188:
        /*0050*/ 	.byte	0x04, 0x36
        /*0052*/ 	.short	(.L_190 - .L_189)
.L_189:
        /*0054*/ 	.word	0x00000008
.L_190:


//--------------------- .nv.info._ZN7cutlass13device_kernelIN5flash19enable_sm80_to_sm89INS1_16FlashAttnFwdSm80INS1_25CollectiveMainloopFwdSm80ILi8ELi1ELb1EN4cute5tupleIJNS5_1CILi128EEENS7_ILi64EEENS7_ILi256EEEEEELi256ENS_10bfloat16_tEfNS_4arch4Sm80ELb1ELb0ELb0ELb0ELb0ELb0ELb1ELb1EEENS1_21CollectiveEpilogueFwdINS6_IJS8_SA_S9_EEENS6_IJNS7_ILi1EEESI_SI_EEESC_SE_Li256ELb0ELb1ELb1ELb0EEENS1_30DynamicPersistentTileSchedulerILi256ELi256ELb1ELb1ELb0EEEEEEEEEvNT_6ParamsE --------------------------
	.section	.nv.info._ZN7cutlass13device_kernelIN5flash19enable_sm80_to_sm89INS1_16FlashAttnFwdSm80INS1_25CollectiveMainloopFwdSm80ILi8ELi1ELb1EN4cute5tupleIJNS5_1CILi128EEENS7_ILi64EEENS7_ILi256EEEEEELi256ENS_10bfloat16_tEfNS_4arch4Sm80ELb1ELb0ELb0ELb0ELb0ELb0ELb1ELb1EEENS1_21CollectiveEpilogueFwdINS6_IJS8_SA_S9_EEENS6_IJNS7_ILi1EEESI_SI_EEESC_SE_Li256ELb0ELb1ELb1ELb0EEENS1_30DynamicPersistentTileSchedulerILi256ELi256ELb1ELb1ELb0EEEEEEEEEvNT_6ParamsE,"",@"SHT_CUDA_INFO"
	.sectionflags	@""
	.align	4


	//----- nvinfo : EIATTR_CUDA_API_VERSION
	.align		4
        /*0000*/ 	.byte	0x04, 0x37
        /*0002*/ 	.short	(.L_192 - .L_191)
.L_191:
        /*0004*/ 	.word	0x00000082


	//----- nvinfo : EIATTR_KPARAM_INFO
	.align		4
.L_192:
        /*0008*/ 	.byte	0x04, 0x17
        /*000a*/ 	.short	(.L_194 - .L_193)
.L_193:
        /*000c*/ 	.word	0x00000000
        /*0010*/ 	.short	0x0000
        /*0012*/ 	.short	0x0000
        /*0014*/ 	.byte	0x00, 0xf0, 0xa1, 0x10


	//----- nvinfo : EIATTR_SPARSE_MMA_MASK
	.align		4
.L_194:
        /*0018*/ 	.byte	0x03, 0x50
        /*001a*/ 	.short	0x0000


	//----- nvinfo : EIATTR_MAXREG_COUNT
	.align		4
        /*001c*/ 	.byte	0x03, 0x1b
        /*001e*/ 	.short	0x00ff


	//----- nvinfo : EIATTR_MERCURY_ISA_VERSION
	.align		4
        /*0020*/ 	.byte	0x03, 0x5f
        /*0022*/ 	.short	0x0101


	//----- nvinfo : EIATTR_VRC_CTA_INIT_COUNT
	.align		4
        /*0024*/ 	.byte	0x02, 0x4a
	.zero		1
	.zero		1


	//----- nvinfo : EIATTR_EXIT_INSTR_OFFSETS
	.align		4
        /*0028*/ 	.byte	0x04, 0x1c
        /*002a*/ 	.short	(.L_196 - .L_195)


	//   ....[0]....
.L_195:
        /*002c*/ 	.word	0x00000010


	//----- nvinfo : EIATTR_MAX_THREADS
	.align		4
.L_196:
        /*0030*/ 	.byte	0x04, 0x05
        /*0032*/ 	.short	(.L_198 - .L_197)
.L_197:
        /*0034*/ 	.word	0x00000100
        /*0038*/ 	.word	0x00000001
        /*003c*/ 	.word	0x00000001


	//----- nvinfo : EIATTR_CBANK_PARAM_SIZE
	.align		4
.L_198:
        /*0040*/ 	.byte	0x03, 0x19
        /*0042*/ 	.short	0x0428


	//----- nvinfo : EIATTR_PARAM_CBANK
	.align		4
        /*0044*/ 	.byte	0x04, 0x0a
        /*0046*/ 	.short	(.L_200 - .L_199)
	.align		4
.L_199:
        /*0048*/ 	.word	index@(.nv.constant0._ZN7cutlass13device_kernelIN5flash19enable_sm80_to_sm89INS1_16FlashAttnFwdSm80INS1_25CollectiveMainloopFwdSm80ILi8ELi1ELb1EN4cute5tupleIJNS5_1CILi128EEENS7_ILi64EEENS7_ILi256EEEEEELi256ENS_10bfloat16_tEfNS_4arch4Sm80ELb1ELb0ELb0ELb0ELb0ELb0ELb1ELb1EEENS1_21CollectiveEpilogueFwdINS6_IJS8_SA_S9_EEENS6_IJNS7_ILi1EEESI_SI_EEESC_SE_Li256ELb0ELb1ELb1ELb0EEENS1_30DynamicPersistentTileSchedulerILi256ELi256ELb1ELb1ELb0EEEEEEEEEvNT_6ParamsE)
        /*004c*/ 	.short	0x0380
        /*004e*/ 	.short	0x0428


	//----- nvinfo : EIATTR_SW_WAR
	.align		4
.L_200:
        /*0050*/ 	.byte	0x04, 0x36
        /*0052*/ 	.short	(.L_202 - .L_201)
.L_201:
        /*0054*/ 	.word	0x00000008
.L_202:


//--------------------- .nv.info._ZN7cutlass13device_kernelIN5flash19enable_sm80_to_sm89INS1_16FlashAttnFwdSm80INS1_25CollectiveMainloopFwdSm80ILi8ELi1ELb1EN4cute5tupleIJNS5_1CILi128EEENS7_ILi48EEENS7_ILi256EEEEEELi256ENS_10bfloat16_tEfNS_4arch4Sm80ELb1ELb0ELb0ELb1ELb0ELb0ELb1ELb1EEENS1_21CollectiveEpilogueFwdINS6_IJS8_SA_S9_EEENS6_IJNS7_ILi1EEESI_SI_EEESC_SE_Li256ELb1ELb1ELb1ELb0EEENS1_36VarlenDynamicPersistentTileSchedulerILi128ELi48ELi256ELi256ELb1ELb1ELb0ELb1ELb1ELb1EEEEEEEEEvNT_6ParamsE --------------------------
	.section	.nv.info._ZN7cutlass13device_kernelIN5flash19enable_sm80_to_sm89INS1_16FlashAttnFwdSm80INS1_25CollectiveMainloopFwdSm80ILi8ELi1ELb1EN4cute5tupleIJNS5_1CILi128EEENS7_ILi48EEENS7_ILi256EEEEEELi256ENS_10bfloat16_tEfNS_4arch4Sm80ELb1ELb0ELb0ELb1ELb0ELb0ELb1ELb1EEENS1_21CollectiveEpilogueFwdINS6_IJS8_SA_S9_EEENS6_IJNS7_ILi1EEESI_SI_EEESC_SE_Li256ELb1ELb1ELb1ELb0EEENS1_36VarlenDynamicPersistentTileSchedulerILi128ELi48ELi256ELi256ELb1ELb1ELb0ELb1ELb1ELb1EEEEEEEEEvNT_6ParamsE,"",@"SHT_CUDA_INFO"
	.sectionflags	@""
	.align	4


	//----- nvinfo : EIATTR_CUDA_API_VERSION
	.align		4
        /*0000*/ 	.byte	0x04, 0x37
        /*0002*/ 	.short	(.L_204 - .L_203)
.L_203:
        /*0004*/ 	.word	0x00000082


	//----- nvinfo : EIATTR_KPARAM_INFO
	.align		4
.L_204:
        /*0008*/ 	.byte	0x04, 0x17
        /*000a*/ 	.short	(.L_206 - .L_205)
.L_205:
        /*000c*/ 	.word	0x00000000
        /*0010*/ 	.short	0x0000
        /*0012*/ 	.short	0x0000
        /*0014*/ 	.byte	0x00, 0xf0, 0xe1, 0x10


	//----- nvinfo : EIATTR_SPARSE_MMA_MASK
	.align		4
.L_206:
        /*0018*/ 	.byte	0x03, 0x50
        /*001a*/ 	.short	0x0000


	//----- nvinfo : EIATTR_MAXREG_COUNT
	.align		4
        /*001c*/ 	.byte	0x03, 0x1b
        /*001e*/ 	.short	0x00ff


	//----- nvinfo : EIATTR_MERCURY_ISA_VERSION
	.align		4
        /*0020*/ 	.byte	0x03, 0x5f
        /*0022*/ 	.short	0x0101


	//----- nvinfo : EIATTR_VRC_CTA_INIT_COUNT
	.align		4
        /*0024*/ 	.byte	0x02, 0x4a
	.zero		1
	.zero		1


	//----- nvinfo : EIATTR_EXIT_INSTR_OFFSETS
	.align		4
        /*0028*/ 	.byte	0x04, 0x1c
        /*002a*/ 	.short	(.L_208 - .L_207)


	//   ....[0]....
.L_207:
        /*002c*/ 	.word	0x00000010


	//----- nvinfo : EIATTR_MAX_THREADS
	.align		4
.L_208:
        /*0030*/ 	.byte	0x04, 0x05
        /*0032*/ 	.short	(.L_210 - .L_209)
.L_209:
        /*0034*/ 	.word	0x00000100
        /*0038*/ 	.word	0x00000001
        /*003c*/ 	.word	0x00000001


	//----- nvinfo : EIATTR_CBANK_PARAM_SIZE
	.align		4
.L_210:
        /*0040*/ 	.byte	0x03, 0x19
        /*0042*/ 	.short	0x0438


	//----- nvinfo : EIATTR_PARAM_CBANK
	.align		4
        /*0044*/ 	.byte	0x04, 0x0a
        /*0046*/ 	.short	(.L_212 - .L_211)
	.align		4
.L_211:
        /*0048*/ 	.word	index@(.nv.constant0._ZN7cutlass13device_kernelIN5flash19enable_sm80_to_sm89INS1_16FlashAttnFwdSm80INS1_25CollectiveMainloopFwdSm80ILi8ELi1ELb1EN4cute5tupleIJNS5_1CILi128EEENS7_ILi48EEENS7_ILi256EEEEEELi256ENS_10bfloat16_tEfNS_4arch4Sm80ELb1ELb0ELb0ELb1ELb0ELb0ELb1ELb1EEENS1_21CollectiveEpilogueFwdINS6_IJS8_SA_S9_EEENS6_IJNS7_ILi1EEESI_SI_EEESC_SE_Li256ELb1ELb1ELb1ELb0EEENS1_36VarlenDynamicPersistentTileSchedulerILi128ELi48ELi256ELi256ELb1ELb1ELb0ELb1ELb1ELb1EEEEEEEEEvNT_6ParamsE)
        /*004c*/ 	.short	0x0380
        /*004e*/ 	.short	0x0438


	//----- nvinfo : EIATTR_SW_WAR
	.align		4
.L_212:
        /*0050*/ 	.byte	0x04, 0x36
        /*0052*/ 	.short	(.L_214 - .L_213)
.L_213:
        /*0054*/ 	.word	0x00000008
.L_214:


//--------------------- .nv.info._ZN7cutlass13device_kernelIN5flash19enable_sm80_to_sm89INS1_16FlashAttnFwdSm80INS1_25CollectiveMainloopFwdSm80ILi8ELi1ELb0EN4cute5tupleIJNS5_1CILi128EEENS7_ILi32EEENS7_ILi256EEEEEELi256ENS_10bfloat16_tEfNS_4arch4Sm80ELb1ELb0ELb0ELb1ELb0ELb1ELb1ELb1EEENS1_21CollectiveEpilogueFwdINS6_IJS8_SA_S9_EEENS6_IJNS7_ILi1EEESI_SI_EEESC_SE_Li256ELb1ELb1ELb1ELb0EEENS1_36VarlenDynamicPersistentTileSchedulerILi128ELi32ELi256ELi256ELb1ELb1ELb0ELb1ELb1ELb1EEEEEEEEEvNT_6ParamsE --------------------------
	.section	.nv.info._ZN7cutlass13device_kernelIN5flash19enable_sm80_to_sm89INS1_16FlashAttnFwdSm80INS1_25CollectiveMainloopFwdSm80ILi8ELi1ELb0EN4cute5tupleIJNS5_1CILi128EEENS7_ILi32EEENS7_ILi256EEEEEELi256ENS_10bfloat16_tEfNS_4arch4Sm80ELb1ELb0ELb0ELb1ELb0ELb1ELb1ELb1EEENS1_21CollectiveEpilogueFwdINS6_IJS8_SA_S9_EEENS6_IJNS7_ILi1EEESI_SI_EEESC_SE_Li256ELb1ELb1ELb1ELb0EEENS1_36VarlenDynamicPersistentTileSchedulerILi128ELi32ELi256ELi256ELb1ELb1ELb0ELb1ELb1ELb1EEEEEEEEEvNT_6ParamsE,"",@"SHT_CUDA_INFO"
	.sectionflags	@""
	.align	4


	//----- nvinfo : EIATTR_CUDA_API_VERSION
	.align		4
        /*0000*/ 	.byte	0x04, 0x37
        /*0002*/ 	.short	(.L_216 - .L_215)
.L_215:
        /*0004*/ 	.word	0x00000082


	//----- nvinfo : EIATTR_KPARAM_INFO
	.align		4
.L_216:
        /*0008*/ 	.byte	0x04, 0x17
        /*000a*/ 	.short	(.L_218 - .L_217)
.L_217:
        /*000c*/ 	.word	0x00000000
        /*0010*/ 	.short	0x0000
        /*0012*/ 	.short	0x0000
        /*0014*/ 	.byte	0x00, 0xf0, 0xe1, 0x10


	//----- nvinfo : EIATTR_SPARSE_MMA_MASK
	.align		4
.L_218:
        /*0018*/ 	.byte	0x03, 0x50
        /*001a*/ 	.short	0x0000


	//----- nvinfo : EIATTR_MAXREG_COUNT
	.align		4
        /*001c*/ 	.byte	0x03, 0x1b
        /*001e*/ 	.short	0x00ff


	//----- nvinfo : EIATTR_MERCURY_ISA_VERSION
	.align		4
        /*0020*/ 	.byte	0x03, 0x5f
        /*0022*/ 	.short	0x0101


	//----- nvinfo : EIATTR_VRC_CTA_INIT_COUNT
	.align		4
        /*0024*/ 	.byte	0x02, 0x4a
	.zero		1
	.zero		1


	//----- nvinfo : EIATTR_EXIT_INSTR_OFFSETS
	.align		4
        /*0028*/ 	.byte	0x04, 0x1c
        /*002a*/ 	.short	(.L_220 - .L_219)


	//   ....[0]....
.L_219:
        /*002c*/ 	.word	0x00000010


	//----- nvinfo : EIATTR_MAX_THREADS
	.align		4
.L_220:
        /*0030*/ 	.byte	0x04, 0x05
        /*0032*/ 	.short	(.L_222 - .L_221)
.L_221:
        /*0034*/ 	.word	0x00000100
        /*0038*/ 	.word	0x00000001
        /*003c*/ 	.word	0x00000001


	//----- nvinfo : EIATTR_CBANK_PARAM_SIZE
	.align		4
.L_222:
        /*0040*/ 	.byte	0x03, 0x19
        /*0042*/ 	.short	0x0438


	//----- nvinfo : EIATTR_PARAM_CBANK
	.align		4
        /*0044*/ 	.byte	0x04, 0x0a
        /*0046*/ 	.short	(.L_224 - .L_223)
	.align		4
.L_223:
        /*0048*/ 	.word	index@(.nv.constant0._ZN7cutlass13device_kernelIN5flash19enable_sm80_to_sm89INS1_16FlashAttnFwdSm80INS1_25CollectiveMainloopFwdSm80ILi8ELi1ELb0EN4cute5tupleIJNS5_1CILi128EEENS7_ILi32EEENS7_ILi256EEEEEELi256ENS_10bfloat16_tEfNS_4arch4Sm80ELb1ELb0ELb0ELb1ELb0ELb1ELb1ELb1EEENS1_21CollectiveEpilogueFwdINS6_IJS8_SA_S9_EEENS6_IJNS7_ILi1EEESI_SI_EEESC_SE_Li256ELb1ELb1ELb1ELb0EEENS1_36VarlenDynamicPersistentTileSchedulerILi128ELi32ELi256ELi256ELb1ELb1ELb0ELb1ELb1ELb1EEEEEEEEEvNT_6ParamsE)
        /*004c*/ 	.short	0x0380
        /*004e*/ 	.short	0x0438


	//----- nvinfo : EIATTR_SW_WAR
	.align		4
.L_224:
        /*0050*/ 	.byte	0x04, 0x36
        /*0052*/ 	.short	(.L_226 - .L_225)
.L_225:
        /*0054*/ 	.word	0x00000008
.L_226:


//--------------------- .nv.info._ZN7cutlass13device_kernelIN5flash19enable_sm80_to_sm89INS1_16FlashAttnFwdSm80INS1_25CollectiveMainloopFwdSm80ILi8ELi1ELb0EN4cute5tupleIJNS5_1CILi128EEENS7_ILi96EEENS7_ILi256EEEEEELi256ENS_10bfloat16_tEfNS_4arch4Sm80ELb0ELb0ELb0ELb0ELb0ELb0ELb1ELb1EEENS1_21CollectiveEpilogueFwdINS6_IJS8_SA_S9_EEENS6_IJNS7_ILi1EEESI_SI_EEESC_SE_Li256ELb0ELb1ELb1ELb0EEENS1_19SingleTileSchedulerILb0ELb1ELb1ELi128EEEEEEEEEvNT_6ParamsE --------------------------
	.section	.nv.info._ZN7cutlass13device_kernelIN5flash19enable_sm80_to_sm89INS1_16FlashAttnFwdSm80INS1_25CollectiveMainloopFwdSm80ILi8ELi1ELb0EN4cute5tupleIJNS5_1CILi128EEENS7_ILi96EEENS7_ILi256EEEEEELi256ENS_10bfloat16_tEfNS_4arch4Sm80ELb0ELb0ELb0ELb0ELb0ELb0ELb1ELb1EEENS1_21CollectiveEpilogueFwdINS6_IJS8_SA_S9_EEENS6_IJNS7_ILi1EEESI_SI_EEESC_SE_Li256ELb0ELb1ELb1ELb0EEENS1_19SingleTileSchedulerILb0ELb1ELb1ELi128EEEEEEEEEvNT_6ParamsE,"",@"SHT_CUDA_INFO"
	.sectionflags	@""
	.align	4


	//----- nvinfo : EIATTR_CUDA_API_VERSION
	.align		4
        /*0000*/ 	.byte	0x04, 0x37
        /*0002*/ 	.short	(.L_228 - .L_227)
.L_227:
        /*0004*/ 	.word	0x00000082


	//----- nvinfo : EIATTR_KPARAM_INFO
	.align		4
.L_228:
        /*0008*/ 	.byte	0x04, 0x17
        /*000a*/ 	.short	(.L_230 - .L_229)
.L_229:
        /*000c*/ 	.word	0x00000000
        /*0010*/ 	.short	0x0000
        /*0012*/ 	.short	0x0000
        /*0014*/ 	.byte	0x00, 0xf0, 0x61, 0x10


	//----- nvinfo : EIATTR_SPARSE_MMA_MASK
	.align		4
.L_230:
        /*0018*/ 	.byte	0x03, 0x50
        /*001a*/ 	.short	0x0000


	//----- nvinfo : EIATTR_MAXREG_COUNT
	.align		4
        /*001c*/ 	.byte	0x03, 0x1b
        /*001e*/ 	.short	0x00ff


	//----- nvinfo : EIATTR_MERCURY_ISA_VERSION
	.align		4
        /*0020*/ 	.byte	0x03, 0x5f
        /*0022*/ 	.short	0x0101


	//----- nvinfo : EIATTR_VRC_CTA_INIT_COUNT
	.align		4
        /*0024*/ 	.byte	0x02, 0x4a
	.zero		1
	.zero		1


	//----- nvinfo : EIATTR_EXIT_INSTR_OFFSETS
	.align		4
        /*0028*/ 	.byte	0x04, 0x1c
        /*002a*/ 	.short	(.L_232 - .L_231)


	//   ....[0]....
.L_231:
        /*002c*/ 	.word	0x00000010


	//----- nvinfo : EIATTR_MAX_THREADS
	.align		4
.L_232:
        /*0030*/ 	.byte	0x04, 0x05
        /*0032*/ 	.short	(.L_234 - .L_233)
.L_233:
        /*0034*/ 	.word	0x00000100
        /*0038*/ 	.word	0x00000001
        /*003c*/ 	.word	0x00000001


	//----- nvinfo : EIATTR_CBANK_PARAM_SIZE
	.align		4
.L_234:
        /*0040*/ 	.byte	0x03, 0x19
        /*0042*/ 	.short	0x0418


	//----- nvinfo : EIATTR_PARAM_CBANK
	.align		4
        /*0044*/ 	.byte	0x04, 0x0a
        /*0046*/ 	.short	(.L_236 - .L_235)
	.align		4
.L_235:
        /*0048*/ 	.word	index@(.nv.constant0._ZN7cutlass13device_kernelIN5flash19enable_sm80_to_sm89INS1_16FlashAttnFwdSm80INS1_25CollectiveMainloopFwdSm80ILi8ELi1ELb0EN4cute5tupleIJNS5_1CILi128EEENS7_ILi96EEENS7_ILi256EEEEEELi256ENS_10bfloat16_tEfNS_4arch4Sm80ELb0ELb0ELb0ELb0ELb0ELb0ELb1ELb1EEENS1_21CollectiveEpilogueFwdINS6_IJS8_SA_S9_EEENS6_IJNS7_ILi1EEESI_SI_EEESC_SE_Li256ELb0ELb1ELb1ELb0EEENS1_19SingleTileSchedulerILb0ELb1ELb1ELi128EEEEEEEEEvNT_6ParamsE)
        /*004c*/ 	.short	0x0380
        /*004e*/ 	.short	0x0418


	//----- nvinfo : EIATTR_SW_WAR
	.align		4
.L_236:
        /*0050*/ 	.byte	0x04, 0x36
        /*0052*/ 	.short	(.L_238 - .L_237)
.L_237:
        /*0054*/ 	.word	0x00000008
.L_238:


//--------------------- .nv.info._ZN7cutlass13device_kernelIN5flash19enable_sm80_to_sm89INS1_16FlashAttnFwdSm80INS1_25CollectiveMainloopFwdSm80ILi8ELi1ELb0EN4cute5tupleIJNS5_1CILi128EEENS7_ILi64EEENS7_ILi256EEEEEELi256ENS_10bfloat16_tEfNS_4arch4Sm80ELb0ELb0ELb0ELb1ELb0ELb0ELb1ELb1EEENS1_21CollectiveEpilogueFwdINS6_IJS8_SA_S9_EEENS6_IJNS7_ILi1EEESI_SI_EEESC_SE_Li256ELb1ELb1ELb1ELb0EEENS1_36VarlenDynamicPersistentTileSchedulerILi128ELi64ELi256ELi256ELb1ELb1ELb0ELb0ELb1ELb1EEEEEEEEEvNT_6ParamsE --------------------------
	.section	.nv.info._ZN7cutlass13device_kernelIN5flash19enable_sm80_to_sm89INS1_16FlashAttnFwdSm80INS1_25CollectiveMainloopFwdSm80ILi8ELi1ELb0EN4cute5tupleIJNS5_1CILi128EEENS7_ILi64EEENS7_ILi256EEEEEELi256ENS_10bfloat16_tEfNS_4arch4Sm80ELb0ELb0ELb0ELb1ELb0ELb0ELb1ELb1EEENS1_21CollectiveEpilogueFwdINS6_IJS8_SA_S9_EEENS6_IJNS7_ILi1EEESI_SI_EEESC_SE_Li256ELb1ELb1ELb1ELb0EEENS1_36VarlenDynamicPersistentTileSchedulerILi128ELi64ELi256ELi256ELb1ELb1ELb0ELb0ELb1ELb1EEEEEEEEEvNT_6ParamsE,"",@"SHT_CUDA_INFO"
	.sectionflags	@""
	.align	4


	//----- nvinfo : EIATTR_CUDA_API_VERSION
	.align		4
        /*0000*/ 	.byte	0x04, 0x37
        /*0002*/ 	.short	(.L_240 - .L_239)
.L_239:
        /*0004*/ 	.word	0x00000082


	//----- nvinfo : EIATTR_KPARAM_INFO
	.align		4
.L_240:
        /*0008*/ 	.byte	0x04, 0x17
        /*000a*/ 	.short	(.L_242 - .L_241)
.L_241:
        /*000c*/ 	.word	0x00000000
        /*0010*/ 	.short	0x0000
        /*0012*/ 	.short	0x0000
        /*0014*/ 	.byte	0x00, 0xf0, 0xe1, 0x10


	//----- nvinfo : EIATTR_SPARSE_MMA_MASK
	.align		4
.L_242:
        /*0018*/ 	.byte	0x03, 0x50
        /*001a*/ 	.short	0x0000


	//----- nvinfo : EIATTR_MAXREG_COUNT
	.align		4
        /*001c*/ 	.byte	0x03, 0x1b
        /*001e*/ 	.short	0x00ff


	//----- nvinfo : EIATTR_MERCURY_ISA_VERSION
	.align		4
        /*0020*/ 	.byte	0x03, 0x5f
        /*0022*/ 	.short	0x0101


	//----- nvinfo : EIATTR_VRC_CTA_INIT_COUNT
	.align		4
        /*0024*/ 	.byte	0x02, 0x4a
	.zero		1
	.zero		1


	//----- nvinfo : EIATTR_EXIT_INSTR_OFFSETS
	.align		4
        /*0028*/ 	.byte	0x04, 0x1c
        /*002a*/ 	.short	(.L_244 - .L_243)


	//   ....[0]....
.L_243:
        /*002c*/ 	.word	0x00000010


	//----- nvinfo : EIATTR_MAX_THREADS
	.align		4
.L_244:
        /*0030*/ 	.byte	0x04, 0x05
        /*0032*/ 	.short	(.L_246 - .L_245)
.L_245:
        /*0034*/ 	.word	0x00000100
        /*0038*/ 	.word	0x00000001
        /*003c*/ 	.word	0x00000001


	//----- nvinfo : EIATTR_CBANK_PARAM_SIZE
	.align		4
.L_246:
        /*0040*/ 	.byte	0x03, 0x19
        /*0042*/ 	.short	0x0438


	//----- nvinfo : EIATTR_PARAM_CBANK
	.align		4
        /*0044*/ 	.byte	0x04, 0x0a
        /*0046*/ 	.short	(.L_248 - .L_247)
	.align		4
.L_247:
        /*0048*/ 	.word	index@(.nv.constant0._ZN7cutlass13device_kernelIN5flash19enable_sm80_to_sm89INS1_16FlashAttnFwdSm80INS1_25CollectiveMainloopFwdSm80ILi8ELi1ELb0EN4cute5tupleIJNS5_1CILi128EEENS7_ILi64EEENS7_ILi256EEEEEELi256ENS_10bfloat16_tEfNS_4arch4Sm80ELb0ELb0ELb0ELb1ELb0ELb0ELb1ELb1EEENS1_21CollectiveEpilogueFwdINS6_IJS8_SA_S9_EEENS6_IJNS7_ILi1EEESI_SI_EEESC_SE_Li256ELb1ELb1ELb1ELb0EEENS1_36VarlenDynamicPersistentTileSchedulerILi128ELi64ELi256ELi256ELb1ELb1ELb0ELb0ELb1ELb1EEEEEEEEEvNT_6ParamsE)
        /*004c*/ 	.short	0x0380
        /*004e*/ 	.short	0x0438


	//----- nvinfo : EIATTR_SW_WAR
	.align		4
.L_248:
        /*0050*/ 	.byte	0x04, 0x36
        /*0052*/ 	.short	(.L_250 - .L_249)
.L_249:
        /*0054*/ 	.word	0x00000008
.L_250:


//--------------------- .nv.info._ZN7cutlass13device_kernelIN5flash19enable_sm80_to_sm89INS1_16FlashAttnFwdSm80INS1_25CollectiveMainloopFwdSm80ILi8ELi1ELb0EN4cute5tupleIJNS5_1CILi128EEENS7_ILi48EEENS7_ILi256EEEEEELi256ENS_10bfloat16_tEfNS_4arch4Sm80ELb0ELb0ELb0ELb1ELb0ELb1ELb1ELb1EEENS1_21CollectiveEpilogueFwdINS6_IJS8_SA_S9_EEENS6_IJNS7_ILi1EEESI_SI_EEESC_SE_Li256ELb1ELb1ELb1ELb0EEENS1_36VarlenDynamicPersistentTileSchedulerILi128ELi48ELi256ELi256ELb1ELb1ELb0ELb0ELb1ELb1EEEEEEEEEvNT_6ParamsE --------------------------
	.section	.nv.info._ZN7cutlass13device_kernelIN5flash19enable_sm80_to_sm89INS1_16FlashAttnFwdSm80INS1_25CollectiveMainloopFwdSm80ILi8ELi1ELb0EN4cute5tupleIJNS5_1CILi128EEENS7_ILi48EEENS7_ILi256EEEEEELi256ENS_10bfloat16_tEfNS_4arch4Sm80ELb0ELb0ELb0ELb1ELb0ELb1ELb1ELb1EEENS1_21CollectiveEpilogueFwdINS6_IJS8_SA_S9_EEENS6_IJNS7_ILi1EEESI_SI_EEESC_SE_Li256ELb1ELb1ELb1ELb0EEENS1_36VarlenDynamicPersistentTileSchedulerILi128ELi48ELi256ELi256ELb1ELb1ELb0ELb0ELb1ELb1EEEEEEEEEvNT_6ParamsE,"",@"SHT_CUDA_INFO"
	.sectionflags	@""
	.align	4


	//----- nvinfo : EIATTR_CUDA_API_VERSION
	.align		4
        /*0000*/ 	.byte	0x04, 0x37
        /*0002*/ 	.short	(.L_252 - .L_251)
.L_251:
        /*0004*/ 	.word	0x00000082


	//----- nvinfo : EIATTR_KPARAM_INFO
	.align		4
.L_252:
        /*0008*/ 	.byte	0x04, 0x17
        /*000a*/ 	.short	(.L_254 - .L_253)
.L_253:
        /*000c*/ 	.word	0x00000000
        /*0010*/ 	.short	0x0000
        /*0012*/ 	.short	0x0000
        /*0014*/ 	.byte	0x00, 0xf0, 0xe1, 0x10


	//----- nvinfo : EIATTR_SPARSE_MMA_MASK
	.align		4
.L_254:
        /*0018*/ 	.byte	0x03, 0x50
        /*001a*/ 	.short	0x0000


	//----- nvinfo : EIATTR_MAXREG_COUNT
	.align		4
        /*001c*/ 	.byte	0x03, 0x1b
        /*001e*/ 	.short	0x00ff


	//----- nvinfo : EIATTR_MERCURY_ISA_VERSION
	.align		4
        /*0020*/ 	.byte	0x03, 0x5f
        /*0022*/ 	.short	0x0101


	//----- nvinfo : EIATTR_VRC_CTA_INIT_COUNT
	.align		4
        /*0024*/ 	.byte	0x02, 0x4a
	.zero		1
	.zero		1


	//----- nvinfo : EIATTR_EXIT_INSTR_OFFSETS
	.align		4
        /*0028*/ 	.byte	0x04, 0x1c
        /*002a*/ 	.short	(.L_256 - .L_255)


	//   ....[0]....
.L_255:
        /*002c*/ 	.word	0x00000010


	//----- nvinfo : EIATTR_MAX_THREADS
	.align		4
.L_256:
        /*0030*/ 	.byte	0x04, 0x05
        /*0032*/ 	.short	(.L_258 - .L_257)
.L_257:
        /*0034*/ 	.word	0x00000100
        /*0038*/ 	.word	0x00000001
        /*003c*/ 	.word	0x00000001


	//----- nvinfo : EIATTR_CBANK_PARAM_SIZE
	.align		4
.L_258:
        /*0040*/ 	.byte	0x03, 0x19
        /*0042*/ 	.short	0x0438


	//----- nvinfo : EIATTR_PARAM_CBANK
	.align		4
        /*0044*/ 	.byte	0x04, 0x0a
        /*0046*/ 	.short	(.L_260 - .L_259)
	.align		4
.L_259:
        /*0048*/ 	.word	index@(.nv.constant0._ZN7cutlass13device_kernelIN5flash19enable_sm80_to_sm89INS1_16FlashAttnFwdSm80INS1_25CollectiveMainloopFwdSm80ILi8ELi1ELb0EN4cute5tupleIJNS5_1CILi128EEENS7_ILi48EEENS7_ILi256EEEEEELi256ENS_10bfloat16_tEfNS_4arch4Sm80ELb0ELb0ELb0ELb1ELb0ELb1ELb1ELb1EEENS1_21CollectiveEpilogueFwdINS6_IJS8_SA_S9_EEENS6_IJNS7_ILi1EEESI_SI_EEESC_SE_Li256ELb1ELb1ELb1ELb0EEENS1_36VarlenDynamicPersistentTileSchedulerILi128ELi48ELi256ELi256ELb1ELb1ELb0ELb0ELb1ELb1EEEEEEEEEvNT_6ParamsE)
        /*004c*/ 	.short	0x0380
        /*004e*/ 	.short	0x0438


	//----- nvinfo : EIATTR_SW_WAR
	.align		4
.L_260:
        /*0050*/ 	.byte	0x04, 0x36
        /*0052*/ 	.short	(.L_262 - .L_261)
.L_261:
        /*0054*/ 	.word	0x00000008
.L_262:


//--------------------- .nv.info._ZN7cutlass13device_kernelIN5flash19enable_sm80_to_sm89INS1_16FlashAttnFwdSm80INS1_25CollectiveMainloopFwdSm80ILi8ELi1ELb0EN4cute5tupleIJNS5_1CILi128EEENS7_ILi64EEENS7_ILi256EEEEEELi256ENS_10bfloat16_tEfNS_4arch4Sm80ELb0ELb1ELb0ELb0ELb0ELb0ELb1ELb1EEENS1_21CollectiveEpilogueFwdINS6_IJS8_SA_S9_EEENS6_IJNS7_ILi1EEESI_SI_EEESC_SE_Li256ELb0ELb1ELb1ELb0EEENS1_19SingleTileSchedulerILb0ELb1ELb1ELi128EEEEEEEEEvNT_6ParamsE --------------------------
	.section	.nv.info._ZN7cutlass13device_kernelIN5flash19enable_sm80_to_sm89INS1_16FlashAttnFwdSm80INS1_25CollectiveMainloopFwdSm80ILi8ELi1ELb0EN4cute5tupleIJNS5_1CILi128EEENS7_ILi64EEENS7_ILi256EEEEEELi256ENS_10bfloat16_tEfNS_4arch4Sm80ELb0ELb1ELb0ELb0ELb0ELb0ELb1ELb1EEENS1_21CollectiveEpilogueFwdINS6_IJS8_SA_S9_EEENS6_IJNS7_ILi1EEESI_SI_EEESC_SE_Li256ELb0ELb1ELb1ELb0EEENS1_19SingleTileSchedulerILb0ELb1ELb1ELi128EEEEEEEEEvNT_6ParamsE,"",@"SHT_CUDA_INFO"
	.sectionflags	@""
	.align	4


	//----- nvinfo : EIATTR_CUDA_API_VERSION
	.align		4
        /*0000*/ 	.byte	0x04, 0x37
        /*0002*/ 	.short	(.L_264 - .L_263)
.L_263:
        /*0004*/ 	.word	0x00000082


	//----- nvinfo : EIATTR_KPARAM_INFO
	.align		4
.L_264:
        /*0008*/ 	.byte	0x04, 0x17
        /*000a*/ 	.short	(.L_266 - .L_265)
.L_265:
        /*000c*/ 	.word	0x00000000
        /*0010*/ 	.short	0x0000
        /*0012*/ 	.short	0x0000
        /*0014*/ 	.byte	0x00, 0xf0, 0x61, 0x10


	//----- nvinfo : EIATTR_SPARSE_MMA_MASK
	.align		4
.L_266:
        /*0018*/ 	.byte	0x03, 0x50
        /*001a*/ 	.short	0x0000


	//----- nvinfo : EIATTR_MAXREG_COUNT
	.align		4
        /*001c*/ 	.byte	0x03, 0x1b
        /*001e*/ 	.short	0x00ff


	//----- nvinfo : EIATTR_MERCURY_ISA_VERSION
	.align		4
        /*0020*/ 	.byte	0x03, 0x5f
        /*0022*/ 	.short	0x0101


	//----- nvinfo : EIATTR_VRC_CTA_INIT_COUNT
	.align		4
        /*0024*/ 	.byte	0x02, 0x4a
	.zero		1
	.zero		1


	//----- nvinfo : EIATTR_EXIT_INSTR_OFFSETS
	.align		4
        /*0028*/ 	.byte	0x04, 0x1c
        /*002a*/ 	.short	(.L_268 - .L_267)


	//   ....[0]....
.L_267:
        /*002c*/ 	.word	0x00000010


	//----- nvinfo : EIATTR_MAX_THREADS
	.align		4
.L_268:
        /*0030*/ 	.byte	0x04, 0x05
        /*0032*/ 	.short	(.L_270 - .L_269)
.L_269:
        /*0034*/ 	.word	0x00000100
        /*0038*/ 	.word	0x00000001
        /*003c*/ 	.word	0x00000001


	//----- nvinfo : EIATTR_CBANK_PARAM_SIZE
	.align		4
.L_270:
        /*0040*/ 	.byte	0x03, 0x19
        /*0042*/ 	.short	0x0418


	//----- nvinfo : EIATTR_PARAM_CBANK
	.align		4
        /*0044*/ 	.byte	0x04, 0x0a
        /*0046*/ 	.short	(.L_272 - .L_271)
	.align		4
.L_271:
        /*0048*/ 	.word	index@(.nv.constant0._ZN7cutlass13device_kernelIN5flash19enable_sm80_to_sm89INS1_16FlashAttnFwdSm80INS1_25CollectiveMainloopFwdSm80ILi8ELi1ELb0EN4cute5tupleIJNS5_1CILi128EEENS7_ILi64EEENS7_ILi256EEEEEELi256ENS_10bfloat16_tEfNS_4arch4Sm80ELb0ELb1ELb0ELb0ELb0ELb0ELb1ELb1EEENS1_21CollectiveEpilogueFwdINS6_IJS8_SA_S9_EEENS6_IJNS7_ILi1EEESI_SI_EEESC_SE_Li256ELb0ELb1ELb1ELb0EEENS1_19SingleTileSchedulerILb0ELb1ELb1ELi128EEEEEEEEEvNT_6ParamsE)
        /*004c*/ 	.short	0x0380
        /*004e*/ 	.short	0x0418


	//----- nvinfo : EIATTR_SW_WAR
	.align		4
.L_272:
        /*0050*/ 	.byte	0x04, 0x36
        /*0052*/ 	.short	(.L_274 - .L_273)
.L_273:
        /*0054*/ 	.word	0x00000008
.L_274:


//--------------------- .nv.info._ZN7cutlass13device_kernelIN5flash19enable_sm80_to_sm89INS1_16FlashAttnFwdSm80INS1_25CollectiveMainloopFwdSm80ILi8ELi1ELb0EN4cute5tupleIJNS5_1CILi128EEENS7_ILi64EEENS7_ILi256EEEEEELi256ENS_10bfloat16_tEfNS_4arch4Sm80ELb0ELb1ELb0ELb1ELb0ELb0ELb1ELb1EEENS1_21CollectiveEpilogueFwdINS6_IJS8_SA_S9_EEENS6_IJNS7_ILi1EEESI_SI_EEESC_SE_Li256ELb1ELb1ELb1ELb0EEENS1_36VarlenDynamicPersistentTileSchedulerILi128ELi64ELi256ELi256ELb1ELb1ELb0ELb1ELb0ELb1EEEEEEEEEvNT_6ParamsE --------------------------
	.section	.nv.info._ZN7cutlass13device_kernelIN5flash19enable_sm80_to_sm89INS1_16FlashAttnFwdSm80INS1_25CollectiveMainloopFwdSm80ILi8ELi1ELb0EN4cute5tupleIJNS5_1CILi128EEENS7_ILi64EEENS7_ILi256EEEEEELi256ENS_10bfloat16_tEfNS_4arch4Sm80ELb0ELb1ELb0ELb1ELb0ELb0ELb1ELb1EEENS1_21CollectiveEpilogueFwdINS6_IJS8_SA_S9_EEENS6_IJNS7_ILi1EEESI_SI_EEESC_SE_Li256ELb1ELb1ELb1ELb0EEENS1_36VarlenDynamicPersistentTileSchedulerILi128ELi64ELi256ELi256ELb1ELb1ELb0ELb1ELb0ELb1EEEEEEEEEvNT_6ParamsE,"",@"SHT_CUDA_INFO"
	.sectionflags	@""
	.align	4


	//----- nvinfo : EIATTR_CUDA_API_VERSION
	.align		4
        /*0000*/ 	.byte	0x04, 0x37
        /*0002*/ 	.short	(.L_276 - .L_275)
.L_275:
        /*0004*/ 	.word	0x00000082


	//----- nvinfo : EIATTR_KPARAM_INFO
	.align		4
.L_276:
        /*0008*/ 	.byte	0x04, 0x17
        /*000a*/ 	.short	(.L_278 - .L_277)
.L_277:
        /*000c*/ 	.word	0x00000000
        /*0010*/ 	.short	0x0000
        /*0012*/ 	.short	0x0000
        /*0014*/ 	.byte	0x00, 0xf0, 0xe1, 0x10


	//----- nvinfo : EIATTR_SPARSE_MMA_MASK
	.align		4
.L_278:
        /*0018*/ 	.byte	0x03, 0x50
        /*001a*/ 	.short	0x0000


	//----- nvinfo : EIATTR_MAXREG_COUNT
	.align		4
        /*001c*/ 	.byte	0x03, 0x1b
        /*001e*/ 	.short	0x00ff


	//----- nvinfo : EIATTR_MERCURY_ISA_VERSION
	.align		4
        /*0020*/ 	.byte	0x03, 0x5f
        /*0022*/ 	.short	0x0101


	//----- nvinfo : EIATTR_VRC_CTA_INIT_COUNT
	.align		4
        /*0024*/ 	.byte	0x02, 0x4a
	.zero		1
	.zero		1


	//----- nvinfo : EIATTR_EXIT_INSTR_OFFSETS
	.align		4
        /*0028*/ 	.byte	0x04, 0x1c
        /*002a*/ 	.short	(.L_280 - .L_279)


	//   ....[0]....
.L_279:
        /*002c*/ 	.word	0x00000010


	//----- nvinfo : EIATTR_MAX_THREADS
	.align		4
.L_280:
        /*0030*/ 	.byte	0x04, 0x05
        /*0032*/ 	.short	(.L_282 - .L_281)
.L_281:
        /*0034*/ 	.word	0x00000100
        /*0038*/ 	.word	0x00000001
        /*003c*/ 	.word	0x00000001


	//----- nvinfo : EIATTR_CBANK_PARAM_SIZE
	.align		4
.L_282:
        /*0040*/ 	.byte	0x03, 0x19
        /*0042*/ 	.short	0x0438


	//----- nvinfo : EIATTR_PARAM_CBANK
	.align		4
        /*0044*/ 	.byte	0x04, 0x0a
        /*0046*/ 	.short	(.L_284 - .L_283)
	.align		4
.L_283:
        /*0048*/ 	.word	index@(.nv.constant0._ZN7cutlass13device_kernelIN5flash19enable_sm80_to_sm89INS1_16FlashAttnFwdSm80INS1_25CollectiveMainloopFwdSm80ILi8ELi1ELb0EN4cute5tupleIJNS5_1CILi128EEENS7_ILi64EEENS7_ILi256EEEEEELi256ENS_10bfloat16_tEfNS_4arch4Sm80ELb0ELb1ELb0ELb1ELb0ELb0ELb1ELb1EEENS1_21CollectiveEpilogueFwdINS6_IJS8_SA_S9_EEENS6_IJNS7_ILi1EEESI_SI_EEESC_SE_Li256ELb1ELb1ELb1ELb0EEENS1_36VarlenDynamicPersistentTileSchedulerILi128ELi64ELi256ELi256ELb1ELb1ELb0ELb1ELb0ELb1EEEEEEEEEvNT_6ParamsE)
        /*004c*/ 	.short	0x0380
        /*004e*/ 	.short	0x0438


	//----- nvinfo : EIATTR_SW_WAR
	.align		4
.L_284:
        /*0050*/ 	.byte	0x04, 0x36
        /*0052*/ 	.short	(.L_286 - .L_285)
.L_285:
        /*0054*/ 	.word	0x00000008
.L_286:


//--------------------- .nv.info._ZN7cutlass13device_kernelIN5flash19enable_sm80_to_sm89INS1_16FlashAttnFwdSm80INS1_25CollectiveMainloopFwdSm80ILi8ELi1ELb0EN4cute5tupleIJNS5_1CILi128EEENS7_ILi48EEENS7_ILi256EEEEEELi256ENS_10bfloat16_tEfNS_4arch4Sm80ELb0ELb1ELb0ELb1ELb0ELb1ELb1ELb1EEENS1_21CollectiveEpilogueFwdINS6_IJS8_SA_S9_EEENS6_IJNS7_ILi1EEESI_SI_EEESC_SE_Li256ELb1ELb1ELb1ELb0EEENS1_36VarlenDynamicPersistentTileSchedulerILi128ELi48ELi256ELi256ELb1ELb1ELb0ELb1ELb0ELb1EEEEEEEEEvNT_6ParamsE --------------------------
	.section	.nv.info._ZN7cutlass13device_kernelIN5flash19enable_sm80_to_sm89INS1_16FlashAttnFwdSm80INS1_25CollectiveMainloopFwdSm80ILi8ELi1ELb0EN4cute5tupleIJNS5_1CILi128EEENS7_ILi48EEENS7_ILi256EEEEEELi256ENS_10bfloat16_tEfNS_4arch4Sm80ELb0ELb1ELb0ELb1ELb0ELb1ELb1ELb1EEENS1_21CollectiveEpilogueFwdINS6_IJS8_SA_S9_EEENS6_IJNS7_ILi1EEESI_SI_EEESC_SE_Li256ELb1ELb1ELb1ELb0EEENS1_36VarlenDynamicPersistentTileSchedulerILi128ELi48ELi256ELi256ELb1ELb1ELb0ELb1ELb0ELb1EEEEEEEEEvNT_6ParamsE,"",@"SHT_CUDA_INFO"
	.sectionflags	@""
	.align	4


	//----- nvinfo : EIATTR_CUDA_API_VERSION
	.align		4
        /*0000*/ 	.byte	0x04, 0x37
        /*0002*/ 	.short	(.L_288 - .L_287)
.L_287:
        /*0004*/ 	.word	0x00000082


	//----- nvinfo : EIATTR_KPARAM_INFO
	.align		4
.L_288:
        /*0008*/ 	.byte	0x04, 0x17
        /*000a*/ 	.short	(.L_290 - .L_289)
.L_289:
        /*000c*/ 	.word	0x00000000
        /*0010*/ 	.short	0x0000
        /*0012*/ 	.short	0x0000
        /*0014*/ 	.byte	0x00, 0xf0, 0xe1, 0x10


	//----- nvinfo : EIATTR_SPARSE_MMA_MASK
	.align		4
.L_290:
        /*0018*/ 	.byte	0x03, 0x50
        /*001a*/ 	.short	0x0000


	//----- nvinfo : EIATTR_MAXREG_COUNT
	.align		4
        /*001c*/ 	.byte	0x03, 0x1b
        /*001e*/ 	.short	0x00ff


	//----- nvinfo : EIATTR_MERCURY_ISA_VERSION
	.align		4
        /*0020*/ 	.byte	0x03, 0x5f
        /*0022*/ 	.short	0x0101


	//----- nvinfo : EIATTR_VRC_CTA_INIT_COUNT
	.align		4
        /*0024*/ 	.byte	0x02, 0x4a
	.zero		1
	.zero		1


	//----- nvinfo : EIATTR_EXIT_INSTR_OFFSETS
	.align		4
        /*0028*/ 	.byte	0x04, 0x1c
        /*002a*/ 	.short	(.L_292 - .L_291)


	//   ....[0]....
.L_291:
        /*002c*/ 	.word	0x00000010


	//----- nvinfo : EIATTR_MAX_THREADS
	.align		4
.L_292:
        /*0030*/ 	.byte	0x04, 0x05
        /*0032*/ 	.short	(.L_294 - .L_293)
.L_293:
        /*0034*/ 	.word	0x00000100
        /*0038*/ 	.word	0x00000001
        /*003c*/ 	.word	0x00000001


	//----- nvinfo : EIATTR_CBANK_PARAM_SIZE
	.align		4
.L_294:
        /*0040*/ 	.byte	0x03, 0x19
        /*0042*/ 	.short	0x0438


	//----- nvinfo : EIATTR_PARAM_CBANK
	.align		4
        /*0044*/ 	.byte	0x04, 0x0a
        /*0046*/ 	.short	(.L_296 - .L_295)
	.align		4
.L_295:
        /*0048*/ 	.word	index@(.nv.constant0._ZN7cutlass13device_kernelIN5flash19enable_sm80_to_sm89INS1_16FlashAttnFwdSm80INS1_25CollectiveMainloopFwdSm80ILi8ELi1ELb0EN4cute5tupleIJNS5_1CILi128EEENS7_ILi48EEENS7_ILi256EEEEEELi256ENS_10bfloat16_tEfNS_4arch4Sm80ELb0ELb1ELb0ELb1ELb0ELb1ELb1ELb1EEENS1_21CollectiveEpilogueFwdINS6_IJS8_SA_S9_EEENS6_IJNS7_ILi1EEESI_SI_EEESC_SE_Li256ELb1ELb1ELb1ELb0EEENS1_36VarlenDynamicPersistentTileSchedulerILi128ELi48ELi256ELi256ELb1ELb1ELb0ELb1ELb0ELb1EEEEEEEEEvNT_6ParamsE)
        /*004c*/ 	.short	0x0380
        /*004e*/ 	.short	0x0438


	//----- nvinfo : EIATTR_SW_WAR
	.align		4
.L_296:
        /*0050*/ 	.byte	0x04, 0x36
        /*0052*/ 	.short	(.L_298 - .L_297)
.L_297:
        /*0054*/ 	.word	0x00000008
.L_298:


//--------------------- .nv.info._ZN7cutlass13device_kernelIN5flash19enable_sm80_to_sm89INS1_16FlashAttnFwdSm80INS1_25CollectiveMainloopFwdSm80ILi8ELi1ELb0EN4cute5tupleIJNS5_1CILi128EEENS7_ILi96EEENS7_ILi256EEEEEELi256ENS_10bfloat16_tEfNS_4arch4Sm80ELb1ELb0ELb0ELb0ELb0ELb0ELb1ELb1EEENS1_21CollectiveEpilogueFwdINS6_IJS8_SA_S9_EEENS6_IJNS7_ILi1EEESI_SI_EEESC_SE_Li256ELb0ELb1ELb1ELb0EEENS1_30DynamicPersistentTileSchedulerILi256ELi256ELb1ELb1ELb0EEEEEEEEEvNT_6ParamsE --------------------------
	.section	.nv.info._ZN7cutlass13device_kernelIN5flash19enable_sm80_to_sm89INS1_16FlashAttnFwdSm80INS1_25CollectiveMainloopFwdSm80ILi8ELi1ELb0EN4cute5tupleIJNS5_1CILi128EEENS7_ILi96EEENS7_ILi256EEEEEELi256ENS_10bfloat16_tEfNS_4arch4Sm80ELb1ELb0ELb0ELb0ELb0ELb0ELb1ELb1EEENS1_21CollectiveEpilogueFwdINS6_IJS8_SA_S9_EEENS6_IJNS7_ILi1EEESI_SI_EEESC_SE_Li256ELb0ELb1ELb1ELb0EEENS1_30DynamicPersistentTileSchedulerILi256ELi256ELb1ELb1ELb0EEEEEEEEEvNT_6ParamsE,"",@"SHT_CUDA_INFO"
	.sectionflags	@""
	.align	4


	//----- nvinfo : EIATTR_CUDA_API_VERSION
	.align		4
        /*0000*/ 	.byte	0x04, 0x37
        /*0002*/ 	.short	(.L_300 - .L_299)
.L_299:
        /*0004*/ 	.word	0x00000082


	//----- nvinfo : EIATTR_KPARAM_INFO
	.align		4
.L_300:
        /*0008*/ 	.byte	0x04, 0x17
        /*000a*/ 	.short	(.L_302 - .L_301)
.L_301:
        /*000c*/ 	.word	0x00000000
        /*0010*/ 	.short	0x0000
        /*0012*/ 	.short	0x0000
        /*0014*/ 	.byte	0x00, 0xf0, 0xa1, 0x10


	//----- nvinfo : EIATTR_SPARSE_MMA_MASK
	.align		4
.L_302:
        /*0018*/ 	.byte	0x03, 0x50
        /*001a*/ 	.short	0x0000


	//----- nvinfo : EIATTR_MAXREG_COUNT
	.align		4
        /*001c*/ 	.byte	0x03, 0x1b
        /*001e*/ 	.short	0x00ff


	//----- nvinfo : EIATTR_MERCURY_ISA_VERSION
	.align		4
        /*0020*/ 	.byte	0x03, 0x5f
        /*0022*/ 	.short	0x0101


	//----- nvinfo : EIATTR_VRC_CTA_INIT_COUNT
	.align		4
        /*0024*/ 	.byte	0x02, 0x4a
	.zero		1
	.zero		1


	//----- nvinfo : EIATTR_EXIT_INSTR_OFFSETS
	.align		4
        /*0028*/ 	.byte	0x04, 0x1c
        /*002a*/ 	.short	(.L_304 - .L_303)


	//   ....[0]....
.L_303:
        /*002c*/ 	.word	0x00000010


	//----- nvinfo : EIATTR_MAX_THREADS
	.align		4
.L_304:
        /*0030*/ 	.byte	0x04, 0x05
        /*0032*/ 	.short	(.L_306 - .L_305)
.L_305:
        /*0034*/ 	.word	0x00000100
        /*0038*/ 	.word	0x00000001
        /*003c*/ 	.word	0x00000001


	//----- nvinfo : EIATTR_CBANK_PARAM_SIZE
	.align		4
.L_306:
        /*0040*/ 	.byte	0x03, 0x19
        /*0042*/ 	.short	0x0428


	//----- nvinfo : EIATTR_PARAM_CBANK
	.align		4
        /*0044*/ 	.byte	0x04, 0x0a
        /*0046*/ 	.short	(.L_308 - .L_307)
	.align		4
.L_307:
        /*0048*/ 	.word	index@(.nv.constant0._ZN7cutlass13device_kernelIN5flash19enable_sm80_to_sm89INS1_16FlashAttnFwdSm80INS1_25CollectiveMainloopFwdSm80ILi8ELi1ELb0EN4cute5tupleIJNS5_1CILi128EEENS7_ILi96EEENS7_ILi256EEEEEELi256ENS_10bfloat16_tEfNS_4arch4Sm80ELb1ELb0ELb0ELb0ELb0ELb0ELb1ELb1EEENS1_21CollectiveEpilogueFwdINS6_IJS8_SA_S9_EEENS6_IJNS7_ILi1EEESI_SI_EEESC_SE_Li256ELb0ELb1ELb1ELb0EEENS1_30DynamicPersistentTileSchedulerILi256ELi256ELb1ELb1ELb0EEEEEEEEEvNT_6ParamsE)
        /*004c*/ 	.short	0x0380
        /*004e*/ 	.short	0x0428


	//----- nvinfo : EIATTR_SW_WAR
	.align		4
.L_308:
        /*0050*/ 	.byte	0x04, 0x36
        /*0052*/ 	.short	(.L_310 - .L_309)
.L_309:
        /*0054*/ 	.word	0x00000008
.L_310:


//--------------------- .nv.info._ZN7cutlass13device_kernelIN5flash19enable_sm80_to_sm89INS1_16FlashAttnFwdSm80INS1_25CollectiveMainloopFwdSm80ILi8ELi1ELb0EN4cute5tupleIJNS5_1CILi128EEENS7_ILi64EEENS7_ILi256EEEEEELi256ENS_10bfloat16_tEfNS_4arch4Sm80ELb1ELb0ELb0ELb1ELb0ELb0ELb1ELb1EEENS1_21CollectiveEpilogueFwdINS6_IJS8_SA_S9_EEENS6_IJNS7_ILi1EEESI_SI_EEESC_SE_Li256ELb1ELb1ELb1ELb0EEENS1_36VarlenDynamicPersistentTileSchedulerILi128ELi64ELi256ELi256ELb1ELb1ELb0ELb1ELb1ELb1EEEEEEEEEvNT_6ParamsE --------------------------
	.section	.nv.info._ZN7cutlass13device_kernelIN5flash19enable_sm80_to_sm89INS1_16FlashAttnFwdSm80INS1_25CollectiveMainloopFwdSm80ILi8ELi1ELb0EN4cute5tupleIJNS5_1CILi128EEENS7_ILi64EEENS7_ILi256EEEEEELi256ENS_10bfloat16_tEfNS_4arch4Sm80ELb1ELb0ELb0ELb1ELb0ELb0ELb1ELb1EEENS1_21CollectiveEpilogueFwdINS6_IJS8_SA_S9_EEENS6_IJNS7_ILi1EEESI_SI_EEESC_SE_Li256ELb1ELb1ELb1ELb0EEENS1_36VarlenDynamicPersistentTileSchedulerILi128ELi64ELi256ELi256ELb1ELb1ELb0ELb1ELb1ELb1EEEEEEEEEvNT_6ParamsE,"",@"SHT_CUDA_INFO"
	.sectionflags	@""
	.align	4


	//----- nvinfo : EIATTR_CUDA_API_VERSION
	.align		4
        /*0000*/ 	.byte	0x04, 0x37
        /*0002*/ 	.short	(.L_312 - .L_311)
.L_311:
        /*0004*/ 	.word	0x00000082


	//----- nvinfo : EIATTR_KPARAM_INFO
	.align		4
.L_312:
        /*0008*/ 	.byte	0x04, 0x17
        /*000a*/ 	.short	(.L_314 - .L_313)
.L_313:
        /*000c*/ 	.word	0x00000000
        /*0010*/ 	.short	0x0000
        /*0012*/ 	.short	0x0000
        /*0014*/ 	.byte	0x00, 0xf0, 0xe1, 0x10


	//----- nvinfo : EIATTR_SPARSE_MMA_MASK
	.align		4
.L_314:
        /*0018*/ 	.byte	0x03, 0x50
        /*001a*/ 	.short	0x0000


	//----- nvinfo : EIATTR_MAXREG_COUNT
	.align		4
        /*001c*/ 	.byte	0x03, 0x1b
        /*001e*/ 	.short	0x00ff


	//----- nvinfo : EIATTR_MERCURY_ISA_VERSION
	.align		4
        /*0020*/ 	.byte	0x03, 0x5f
        /*0022*/ 	.short	0x0101


	//----- nvinfo : EIATTR_VRC_CTA_INIT_COUNT
	.align		4
        /*0024*/ 	.byte	0x02, 0x4a
	.zero		1
	.zero		1


	//----- nvinfo : EIATTR_EXIT_INSTR_OFFSETS
	.align		4
        /*0028*/ 	.byte	0x04, 0x1c
        /*002a*/ 	.short	(.L_316 - .L_315)


	//   ....[0]....
.L_315:
        /*002c*/ 	.word	0x00000010


	//----- nvinfo : EIATTR_MAX_THREADS
	.align		4
.L_316:
        /*0030*/ 	.byte	0x04, 0x05
        /*0032*/ 	.short	(.L_318 - .L_317)
.L_317:
        /*0034*/ 	.word	0x00000100
        /*0038*/ 	.word	0x00000001
        /*003c*/ 	.word	0x00000001


	//----- nvinfo : EIATTR_CBANK_PARAM_SIZE
	.align		4
.L_318:
        /*0040*/ 	.byte	0x03, 0x19
        /*0042*/ 	.short	0x0438


	//----- nvinfo : EIATTR_PARAM_CBANK
	.align		4
        /*0044*/ 	.byte	0x04, 0x0a
        /*0046*/ 	.short	(.L_320 - .L_319)
	.align		4
.L_319:
        /*0048*/ 	.word	index@(.nv.constant0._ZN7cutlass13device_kernelIN5flash19enable_sm80_to_sm89INS1_16FlashAttnFwdSm80INS1_25CollectiveMainloopFwdSm80ILi8ELi1ELb0EN4cute5tupleIJNS5_1CILi128EEENS7_ILi64EEENS7_ILi256EEEEEELi256ENS_10bfloat16_tEfNS_4arch4Sm80ELb1ELb0ELb0ELb1ELb0ELb0ELb1ELb1EEENS1_21CollectiveEpilogueFwdINS6_IJS8_SA_S9_EEENS6_IJNS7_ILi1EEESI_SI_EEESC_SE_Li256ELb1ELb1ELb1ELb0EEENS1_36VarlenDynamicPersistentTileSchedulerILi128ELi64ELi256ELi256ELb1ELb1ELb0ELb1ELb1ELb1EEEEEEEEEvNT_6ParamsE)
        /*004c*/ 	.short	0x0380
        /*004e*/ 	.short	0x0438


	//----- nvinfo : EIATTR_SW_WAR
	.align		4
.L_320:
        /*0050*/ 	.byte	0x04, 0x36
        /*0052*/ 	.short	(.L_322 - .L_321)
.L_321:
        /*0054*/ 	.word	0x00000008
.L_322:


//--------------------- .nv.info._ZN7cutlass13device_kernelIN5flash19enable_sm80_to_sm89INS1_16FlashAttnFwdSm80INS1_25CollectiveMainloopFwdSm80ILi8ELi1ELb0EN4cute5tupleIJNS5_1CILi128EEENS7_ILi48EEENS7_ILi256EEEEEELi256ENS_10bfloat16_tEfNS_4arch4Sm80ELb1ELb0ELb0ELb1ELb0ELb1ELb1ELb1EEENS1_21CollectiveEpilogueFwdINS6_IJS8_SA_S9_EEENS6_IJNS7_ILi1EEESI_SI_EEESC_SE_Li256ELb1ELb1ELb1ELb0EEENS1_36VarlenDynamicPersistentTileSchedulerILi128ELi48ELi256ELi256ELb1ELb1ELb0ELb1ELb1ELb1EEEEEEEEEvNT_6ParamsE --------------------------
	.section	.nv.info._ZN7cutlass13device_kernelIN5flash19enable_sm80_to_sm89INS1_16FlashAttnFwdSm80INS1_25CollectiveMainloopFwdSm80ILi8ELi1ELb0EN4cute5tupleIJNS5_1CILi128EEENS7_ILi48EEENS7_ILi256EEEEEELi256ENS_10bfloat16_tEfNS_4arch4Sm80ELb1ELb0ELb0ELb1ELb0ELb1ELb1ELb1EEENS1_21CollectiveEpilogueFwdINS6_IJS8_SA_S9_EEENS6_IJNS7_ILi1EEESI_SI_EEESC_SE_Li256ELb1ELb1ELb1ELb0EEENS1_36VarlenDynamicPersistentTileSchedulerILi128ELi48ELi256ELi256ELb1ELb1ELb0ELb1ELb1ELb1EEEEEEEEEvNT_6ParamsE,"",@"SHT_CUDA_INFO"
	.sectionflags	@""
	.align	4


	//----- nvinfo : EIATTR_CUDA_API_VERSION
	.align		4
        /*0000*/ 	.byte	0x04, 0x37
        /*0002*/ 	.short	(.L_324 - .L_323)
.L_323:
        /*0004*/ 	.word	0x00000082


	//----- nvinfo : EIATTR_KPARAM_INFO
	.align		4
.L_324:
        /*0008*/ 	.byte	0x04, 0x17
        /*000a*/ 	.short	(.L_326 - .L_325)
.L_325:
        /*000c*/ 	.word	0x00000000
        /*0010*/ 	.short	0x0000
        /*0012*/ 	.short	0x0000
        /*0014*/ 	.byte	0x00, 0xf0, 0xe1, 0x10


	//----- nvinfo : EIATTR_SPARSE_MMA_MASK
	.align		4
.L_326:
        /*0018*/ 	.byte	0x03, 0x50
        /*001a*/ 	.short	0x0000


	//----- nvinfo : EIATTR_MAXREG_COUNT
	.align		4
        /*001c*/ 	.byte	0x03, 0x1b
        /*001e*/ 	.short	0x00ff


	//----- nvinfo : EIATTR_MERCURY_ISA_VERSION
	.align		4
        /*0020*/ 	.byte	0x03, 0x5f
        /*0022*/ 	.short	0x0101


	//----- nvinfo : EIATTR_VRC_CTA_INIT_COUNT
	.align		4
        /*0024*/ 	.byte	0x02, 0x4a
	.zero		1
	.zero		1


	//----- nvinfo : EIATTR_EXIT_INSTR_OFFSETS
	.align		4
        /*0028*/ 	.byte	0x04, 0x1c
        /*002a*/ 	.short	(.L_328 - .L_327)


	//   ....[0]....
.L_327:
        /*002c*/ 	.word	0x00000010


	//----- nvinfo : EIATTR_MAX_THREADS
	.align		4
.L_328:
        /*0030*/ 	.byte	0x04, 0x05
        /*0032*/ 	.short	(.L_330 - .L_329)
.L_329:
        /*0034*/ 	.word	0x00000100
        /*0038*/ 	.word	0x00000001
        /*003c*/ 	.word	0x00000001


	//----- nvinfo : EIATTR_CBANK_PARAM_SIZE
	.align		4
.L_330:
        /*0040*/ 	.byte	0x03, 0x19
        /*0042*/ 	.short	0x0438


	//----- nvinfo : EIATTR_PARAM_CBANK
	.align		4
        /*0044*/ 	.byte	0x04, 0x0a
        /*0046*/ 	.short	(.L_332 - .L_331)
	.align		4
.L_331:
        /*0048*/ 	.word	index@(.nv.constant0._ZN7cutlass13device_kernelIN5flash19enable_sm80_to_sm89INS1_16FlashAttnFwdSm80INS1_25CollectiveMainloopFwdSm80ILi8ELi1ELb0EN4cute5tupleIJNS5_1CILi128EEENS7_ILi48EEENS7_ILi256EEEEEELi256ENS_10bfloat16_tEfNS_4arch4Sm80ELb1ELb0ELb0ELb1ELb0ELb1ELb1ELb1EEENS1_21CollectiveEpilogueFwdINS6_IJS8_SA_S9_EEENS6_IJNS7_ILi1EEESI_SI_EEESC_SE_Li256ELb1ELb1ELb1ELb0EEENS1_36VarlenDynamicPersistentTileSchedulerILi128ELi48ELi256ELi256ELb1ELb1ELb0ELb1ELb1ELb1EEEEEEEEEvNT_6ParamsE)
        /*004c*/ 	.short	0x0380
        /*004e*/ 	.short	0x0438


	//----- nvinfo : EIATTR_SW_WAR
	.align		4
.L_332:
        /*0050*/ 	.byte	0x04, 0x36
        /*0052*/ 	.short	(.L_334 - .L_333)
.L_333:
        /*0054*/ 	.word	0x00000008
.L_334:


//--------------------- .nv.callgraph             --------------------------
	.section	.nv.callgraph,"",@"SHT_CUDA_CALLGRAPH"
	.align	4
	.sectionentsize	8
	.align		4
        /*0000*/ 	.word	0x00000000
	.align		4
        /*0004*/ 	.word	0xffffffff
	.align		4
        /*0008*/ 	.word	0x00000000
	.align		4
        /*000c*/ 	.word	0xfffffffe
	.align		4
        /*0010*/ 	.word	0x00000000
	.align		4
        /*0014*/ 	.word	0xfffffffd
	.align		4
        /*0018*/ 	.word	0x00000000
	.align		4
        /*001c*/ 	.word	0xfffffffc


//--------------------- .nv.constant4             --------------------------
	.section	.nv.constant4,"a",@progbits
	.align	8
	.align		8
.nv.constant4:
        /*0000*/ 	.dword	_ZN72_INTERNAL_454a5f94_36_flash_fwd_hdim256_bf16_split_sm80_cu_ceb34e2a_34944cuda3std3__45__cpo5beginE
	.align		8
        /*0008*/ 	.dword	_ZN72_INTERNAL_454a5f94_36_flash_fwd_hdim256_bf16_split_sm80_cu_ceb34e2a_34944cuda3std3__45__cpo3endE
	.align		8
        /*0010*/ 	.dword	_ZN72_INTERNAL_454a5f94_36_flash_fwd_hdim256_bf16_split_sm80_cu_ceb34e2a_34944cuda3std3__45__cpo6cbeginE
	.align		8
        /*0018*/ 	.dword	_ZN72_INTERNAL_454a5f94_36_flash_fwd_hdim256_bf16_split_sm80_cu_ceb34e2a_34944cuda3std3__45__cpo4cendE
	.align		8
        /*0020*/ 	.dword	_ZN72_INTERNAL_454a5f94_36_flash_fwd_hdim256_bf16_split_sm80_cu_ceb34e2a_34944cuda3std3__474_GLOBAL__N__454a5f94_36_flash_fwd_hdim256_bf16_split_sm80_cu_ceb34e2a_34946ignoreE
	.align		8
        /*0028*/ 	.dword	_ZN72_INTERNAL_454a5f94_36_flash_fwd_hdim256_bf16_split_sm80_cu_ceb34e2a_34944cuda3std3__419piecewise_constructE
	.align		8
        /*0030*/ 	.dword	_ZN72_INTERNAL_454a5f94_36_flash_fwd_hdim256_bf16_split_sm80_cu_ceb34e2a_34944cuda3std3__48in_placeE
	.align		8
        /*0038*/ 	.dword	_ZN72_INTERNAL_454a5f94_36_flash_fwd_hdim256_bf16_split_sm80_cu_ceb34e2a_34944cuda3std6ranges3__45__cpo4swapE
	.align		8
        /*0040*/ 	.dword	_ZN72_INTERNAL_454a5f94_36_flash_fwd_hdim256_bf16_split_sm80_cu_ceb34e2a_34944cuda3std6ranges3__45__cpo9iter_moveE
	.align		8
        /*0048*/ 	.dword	_ZN72_INTERNAL_454a5f94_36_flash_fwd_hdim256_bf16_split_sm80_cu_ceb34e2a_34944cute7productE
	.align		8
        /*0050*/ 	.dword	_ZN72_INTERNAL_454a5f94_36_flash_fwd_hdim256_bf16_split_sm80_cu_ceb34e2a_34944cute1_E


//--------------------- .text._ZN7cutlass13device_kernelIN5flash19enable_sm80_to_sm89INS1_16FlashAttnFwdSm80INS1_25CollectiveMainloopFwdSm80ILi8ELi1ELb1EN4cute5tupleIJNS5_1CILi128EEENS7_ILi64EEENS7_ILi256EEEEEELi256ENS_10bfloat16_tEfNS_4arch4Sm80ELb0ELb0ELb0ELb0ELb0ELb0ELb1ELb1EEENS1_21CollectiveEpilogueFwdINS6_IJS8_SA_S9_EEENS6_IJNS7_ILi1EEESI_SI_EEESC_SE_Li256ELb0ELb1ELb1ELb0EEENS1_19SingleTileSchedulerILb0ELb1ELb1ELi128EEEEEEEEEvNT_6ParamsE --------------------------
	.section	.text._ZN7cutlass13device_kernelIN5flash19enable_sm80_to_sm89INS1_16FlashAttnFwdSm80INS1_25CollectiveMainloopFwdSm80ILi8ELi1ELb1EN4cute5tupleIJNS5_1CILi128EEENS7_ILi64EEENS7_ILi256EEEEEELi256ENS_10bfloat16_tEfNS_4arch4Sm80ELb0ELb0ELb0ELb0ELb0ELb0ELb1ELb1EEENS1_21CollectiveEpilogueFwdINS6_IJS8_SA_S9_EEENS6_IJNS7_ILi1EEESI_SI_EEESC_SE_Li256ELb0ELb1ELb1ELb0EEENS1_19SingleTileSchedulerILb0ELb1ELb1ELi128EEEEEEEEEvNT_6ParamsE,"ax",@progbits
	.align	128
.text._ZN7cutlass13device_kernelIN5flash19enable_sm80_to_sm89INS1_16FlashAttnFwdSm80INS1_25CollectiveMainloopFwdSm80ILi8ELi1ELb1EN4cute5tupleIJNS5_1CILi128EEENS7_ILi64EEENS7_ILi256EEEEEELi256ENS_10bfloat16_tEfNS_4arch4Sm80ELb0ELb0ELb0ELb0ELb0ELb0ELb1ELb1EEENS1_21CollectiveEpilogueFwdINS6_IJS8_SA_S9_EEENS6_IJNS7_ILi1EEESI_SI_EEESC_SE_Li256ELb0ELb1ELb1ELb0EEENS1_19SingleTileSchedulerILb0ELb1ELb1ELi128EEEEEEEEEvNT_6ParamsE:
        .type           _ZN7cutlass13device_kernelIN5flash19enable_sm80_to_sm89INS1_16FlashAttnFwdSm80INS1_25CollectiveMainloopFwdSm80ILi8ELi1ELb1EN4cute5tupleIJNS5_1CILi128EEENS7_ILi64EEENS7_ILi256EEEEEELi256ENS_10bfloat16_tEfNS_4arch4Sm80ELb0ELb0ELb0ELb0ELb0ELb0ELb1ELb1EEENS1_21CollectiveEpilogueFwdINS6_IJS8_SA_S9_EEENS6_IJNS7_ILi1EEESI_SI_EEESC_SE_Li256ELb0ELb1ELb1ELb0EEENS1_19SingleTileSchedulerILb0ELb1ELb1ELi128EEEEEEEEEvNT_6ParamsE,@function
        .size           _ZN7cutlass13device_kernelIN5flash19enable_sm80_to_sm89INS1_16FlashAttnFwdSm80INS1_25CollectiveMainloopFwdSm80ILi8ELi1ELb1EN4cute5tupleIJNS5_1CILi128EEENS7_ILi64EEENS7_ILi256EEEEEELi256ENS_10bfloat16_tEfNS_4arch4Sm80ELb0ELb0ELb0ELb0ELb0ELb0ELb1ELb1EEENS1_21CollectiveEpilogueFwdINS6_IJS8_SA_S9_EEENS6_IJNS7_ILi1EEESI_SI_EEESC_SE_Li256ELb0ELb1ELb1ELb0EEENS1_19SingleTileSchedulerILb0ELb1ELb1ELi128EEEEEEEEEvNT_6ParamsE,(.L_x_18 - _ZN7cutlass13device_kernelIN5flash19enable_sm80_to_sm89INS1_16FlashAttnFwdSm80INS1_25CollectiveMainloopFwdSm80ILi8ELi1ELb1EN4cute5tupleIJNS5_1CILi128EEENS7_ILi64EEENS7_ILi256EEEEEELi256ENS_10bfloat16_tEfNS_4arch4Sm80ELb0ELb0ELb0ELb0ELb0ELb0ELb1ELb1EEENS1_21CollectiveEpilogueFwdINS6_IJS8_SA_S9_EEENS6_IJNS7_ILi1EEESI_SI_EEESC_SE_Li256ELb0ELb1ELb1ELb0EEENS1_19SingleTileSchedulerILb0ELb1ELb1ELi128EEEEEEEEEvNT_6ParamsE)
        .other          _ZN7cutlass13device_kernelIN5flash19enable_sm80_to_sm89INS1_16FlashAttnFwdSm80INS1_25CollectiveMainloopFwdSm80ILi8ELi1ELb1EN4cute5tupleIJNS5_1CILi128EEENS7_ILi64EEENS7_ILi256EEEEEELi256ENS_10bfloat16_tEfNS_4arch4Sm80ELb0ELb0ELb0ELb0ELb0ELb0ELb1ELb1EEENS1_21CollectiveEpilogueFwdINS6_IJS8_SA_S9_EEENS6_IJNS7_ILi1EEESI_SI_EEESC_SE_Li256ELb0ELb1ELb1ELb0EEENS1_19SingleTileSchedulerILb0ELb1ELb1ELi128EEEEEEEEEvNT_6ParamsE,@"STO_CUDA_ENTRY STV_DEFAULT"
_ZN7cutlass13device_kernelIN5flash19enable_sm80_to_sm89INS1_16FlashAttnFwdSm80INS1_25CollectiveMainloopFwdSm80ILi8ELi1ELb1EN4cute5tupleIJNS5_1CILi128EEENS7_ILi64EEENS7_ILi256EEEEEELi256ENS_10bfloat16_tEfNS_4arch4Sm80ELb0ELb0ELb0ELb0ELb0ELb0ELb1ELb1EEENS1_21CollectiveEpilogueFwdINS6_IJS8_SA_S9_EEENS6_IJNS7_ILi1EEESI_SI_EEESC_SE_Li256ELb0ELb1ELb1ELb0EEENS1_19SingleTileSchedulerILb0ELb1ELb1ELi128EEEEEEEEEvNT_6ParamsE:
[----:B------:R-:W-:Y:S01]  /*0000*/  LDC R1, c[0x0][0x37c] ;  /* 0x0000df00ff017b82 */ /* 0x000fe20000000800 */
[----:B------:R-:W-:Y:S05]  /*0010*/  EXIT ;  /* 0x000000000000794d */ /* 0x000fea0003800000 */
.L_x_0:
[----:B------:R-:W-:-:S00]  /*0020*/  BRA `(.L_x_0) ;  /* 0xfffffffc00fc7947 */ /* 0x000fc0000383ffff */
[----:B------:R-:W-:-:S00]  /*0030*/  NOP ;  /* 0x0000000000007918 */ /* 0x000fc00000000000 */
        /* <DEDUP_REMOVED lines=12> */
.L_x_18:


//--------------------- .text._ZN7cutlass13device_kernelIN5flash19enable_sm80_to_sm89INS1_16FlashAttnFwdSm80INS1_25CollectiveMainloopFwdSm80ILi8ELi1ELb1EN4cute5tupleIJNS5_1CILi128EEENS7_ILi48EEENS7_ILi256EEEEEELi256ENS_10bfloat16_tEfNS_4arch4Sm80ELb0ELb0ELb0ELb1ELb0ELb0ELb1ELb1EEENS1_21CollectiveEpilogueFwdINS6_IJS8_SA_S9_EEENS6_IJNS7_ILi1EEESI_SI_EEESC_SE_Li256ELb1ELb1ELb1ELb0EEENS1_36VarlenDynamicPersistentTileSchedulerILi128ELi48ELi256ELi256ELb1ELb1ELb0ELb0ELb1ELb1EEEEEEEEEvNT_6ParamsE --------------------------
	.section	.text._ZN7cutlass13device_kernelIN5flash19enable_sm80_to_sm89INS1_16FlashAttnFwdSm80INS1_25CollectiveMainloopFwdSm80ILi8ELi1ELb1EN4cute5tupleIJNS5_1CILi128EEENS7_ILi48EEENS7_ILi256EEEEEELi256ENS_10bfloat16_tEfNS_4arch4Sm80ELb0ELb0ELb0ELb1ELb0ELb0ELb1ELb1EEENS1_21CollectiveEpilogueFwdINS6_IJS8_SA_S9_EEENS6_IJNS7_ILi1EEESI_SI_EEESC_SE_Li256ELb1ELb1ELb1ELb0EEENS1_36VarlenDynamicPersistentTileSchedulerILi128ELi48ELi256ELi256ELb1ELb1ELb0ELb0ELb1ELb1EEEEEEEEEvNT_6ParamsE,"ax",@progbits
	.align	128
.text._ZN7cutlass13device_kernelIN5flash19enable_sm80_to_sm89INS1_16FlashAttnFwdSm80INS1_25CollectiveMainloopFwdSm80ILi8ELi1ELb1EN4cute5tupleIJNS5_1CILi128EEENS7_ILi48EEENS7_ILi256EEEEEELi256ENS_10bfloat16_tEfNS_4arch4Sm80ELb0ELb0ELb0ELb1ELb0ELb0ELb1ELb1EEENS1_21CollectiveEpilogueFwdINS6_IJS8_SA_S9_EEENS6_IJNS7_ILi1EEESI_SI_EEESC_SE_Li256ELb1ELb1ELb1ELb0EEENS1_36VarlenDynamicPersistentTileSchedulerILi128ELi48ELi256ELi256ELb1ELb1ELb0ELb0ELb1ELb1EEEEEEEEEvNT_6ParamsE:
        .type           _ZN7cutlass13device_kernelIN5flash19enable_sm80_to_sm89INS1_16FlashAttnFwdSm80INS1_25CollectiveMainloopFwdSm80ILi8ELi1ELb1EN4cute5tupleIJNS5_1CILi128EEENS7_ILi48EEENS7_ILi256EEEEEELi256ENS_10bfloat16_tEfNS_4arch4Sm80ELb0ELb0ELb0ELb1ELb0ELb0ELb1ELb1EEENS1_21CollectiveEpilogueFwdINS6_IJS8_SA_S9_EEENS6_IJNS7_ILi1EEESI_SI_EEESC_SE_Li256ELb1ELb1ELb1ELb0EEENS1_36VarlenDynamicPersistentTileSchedulerILi128ELi48ELi256ELi256ELb1ELb1ELb0ELb0ELb1ELb1EEEEEEEEEvNT_6ParamsE,@function
        .size           _ZN7cutlass13device_kernelIN5flash19enable_sm80_to_sm89INS1_16FlashAttnFwdSm80INS1_25CollectiveMainloopFwdSm80ILi8ELi1ELb1EN4cute5tupleIJNS5_1CILi128EEENS7_ILi48EEENS7_ILi256EEEEEELi256ENS_10bfloat16_tEfNS_4arch4Sm80ELb0ELb0ELb0ELb1ELb0ELb0ELb1ELb1EEENS1_21CollectiveEpilogueFwdINS6_IJS8_SA_S9_EEENS6_IJNS7_ILi1EEESI_SI_EEESC_SE_Li256ELb1ELb1ELb1ELb0EEENS1_36VarlenDynamicPersistentTileSchedulerILi128ELi48ELi256ELi256ELb1ELb1ELb0ELb0ELb1ELb1EEEEEEEEEvNT_6ParamsE,(.L_x_19 - _ZN7cutlass13device_kernelIN5flash19enable_sm80_to_sm89INS1_16FlashAttnFwdSm80INS1_25CollectiveMainloopFwdSm80ILi8ELi1ELb1EN4cute5tupleIJNS5_1CILi128EEENS7_ILi48EEENS7_ILi256EEEEEELi256ENS_10bfloat16_tEfNS_4arch4Sm80ELb0ELb0ELb0ELb1ELb0ELb0ELb1ELb1EEENS1_21CollectiveEpilogueFwdINS6_IJS8_SA_S9_EEENS6_IJNS7_ILi1EEESI_SI_EEESC_SE_Li256ELb1ELb1ELb1ELb0EEENS1_36VarlenDynamicPersistentTileSchedulerILi128ELi48ELi256ELi256ELb1ELb1ELb0ELb0ELb1ELb1EEEEEEEEEvNT_6ParamsE)
        .other          _ZN7cutlass13device_kernelIN5flash19enable_sm80_to_sm89INS1_16FlashAttnFwdSm80INS1_25CollectiveMainloopFwdSm80ILi8ELi1ELb1EN4cute5tupleIJNS5_1CILi128EEENS7_ILi48EEENS7_ILi256EEEEEELi256ENS_10bfloat16_tEfNS_4arch4Sm80ELb0ELb0ELb0ELb1ELb0ELb0ELb1ELb1EEENS1_21CollectiveEpilogueFwdINS6_IJS8_SA_S9_EEENS6_IJNS7_ILi1EEESI_SI_EEESC_SE_Li256ELb1ELb1ELb1ELb0EEENS1_36VarlenDynamicPersistentTileSchedulerILi128ELi48ELi256ELi256ELb1ELb1ELb0ELb0ELb1ELb1EEEEEEEEEvNT_6ParamsE,@"STO_CUDA_ENTRY STV_DEFAULT"
_ZN7cutlass13device_kernelIN5flash19enable_sm80_to_sm89INS1_16FlashAttnFwdSm80INS1_25CollectiveMainloopFwdSm80ILi8ELi1ELb1EN4cute5tupleIJNS5_1CILi128EEENS7_ILi48EEENS7_ILi256EEEEEELi256ENS_10bfloat16_tEfNS_4arch4Sm80ELb0ELb0ELb0ELb1ELb0ELb0ELb1ELb1EEENS1_21CollectiveEpilogueFwdINS6_IJS8_SA_S9_EEENS6_IJNS7_ILi1EEESI_SI_EEESC_SE_Li256ELb1ELb1ELb1ELb0EEENS1_36VarlenDynamicPersistentTileSchedulerILi128ELi48ELi256ELi256ELb1ELb1ELb0ELb0ELb1ELb1EEEEEEEEEvNT_6ParamsE:
[----:B------:R-:W-:Y:S01]  /*0000*/  LDC R1, c[0x0][0x37c] ;  /* 0x0000df00ff017b82 */ /* 0x000fe20000000800 */
[----:B------:R-:W-:Y:S05]  /*0010*/  EXIT ;  /* 0x000000000000794d */ /* 0x000fea0003800000 */
.L_x_1:
        /* <DEDUP_REMOVED lines=14> */
.L_x_19:


//--------------------- .text._ZN7cutlass13device_kernelIN5flash19enable_sm80_to_sm89INS1_16FlashAttnFwdSm80INS1_25CollectiveMainloopFwdSm80ILi8ELi1ELb0EN4cute5tupleIJNS5_1CILi128EEENS7_ILi32EEENS7_ILi256EEEEEELi256ENS_10bfloat16_tEfNS_4arch4Sm80ELb0ELb0ELb0ELb1ELb0ELb1ELb1ELb1EEENS1_21CollectiveEpilogueFwdINS6_IJS8_SA_S9_EEENS6_IJNS7_ILi1EEESI_SI_EEESC_SE_Li256ELb1ELb1ELb1ELb0EEENS1_36VarlenDynamicPersistentTileSchedulerILi128ELi32ELi256ELi256ELb1ELb1ELb0ELb0ELb1ELb1EEEEEEEEEvNT_6ParamsE --------------------------
	.section	.text._ZN7cutlass13device_kernelIN5flash19enable_sm80_to_sm89INS1_16FlashAttnFwdSm80INS1_25CollectiveMainloopFwdSm80ILi8ELi1ELb0EN4cute5tupleIJNS5_1CILi128EEENS7_ILi32EEENS7_ILi256EEEEEELi256ENS_10bfloat16_tEfNS_4arch4Sm80ELb0ELb0ELb0ELb1ELb0ELb1ELb1ELb1EEENS1_21CollectiveEpilogueFwdINS6_IJS8_SA_S9_EEENS6_IJNS7_ILi1EEESI_SI_EEESC_SE_Li256ELb1ELb1ELb1ELb0EEENS1_36VarlenDynamicPersistentTileSchedulerILi128ELi32ELi256ELi256ELb1ELb1ELb0ELb0ELb1ELb1EEEEEEEEEvNT_6ParamsE,"ax",@progbits
	.align	128
.text._ZN7cutlass13device_kernelIN5flash19enable_sm80_to_sm89INS1_16FlashAttnFwdSm80INS1_25CollectiveMainloopFwdSm80ILi8ELi1ELb0EN4cute5tupleIJNS5_1CILi128EEENS7_ILi32EEENS7_ILi256EEEEEELi256ENS_10bfloat16_tEfNS_4arch4Sm80ELb0ELb0ELb0ELb1ELb0ELb1ELb1ELb1EEENS1_21CollectiveEpilogueFwdINS6_IJS8_SA_S9_EEENS6_IJNS7_ILi1EEESI_SI_EEESC_SE_Li256ELb1ELb1ELb1ELb0EEENS1_36VarlenDynamicPersistentTileSchedulerILi128ELi32ELi256ELi256ELb1ELb1ELb0ELb0ELb1ELb1EEEEEEEEEvNT_6ParamsE:
        .type           _ZN7cutlass13device_kernelIN5flash19enable_sm80_to_sm89INS1_16FlashAttnFwdSm80INS1_25CollectiveMainloopFwdSm80ILi8ELi1ELb0EN4cute5tupleIJNS5_1CILi128EEENS7_ILi32EEENS7_ILi256EEEEEELi256ENS_10bfloat16_tEfNS_4arch4Sm80ELb0ELb0ELb0ELb1ELb0ELb1ELb1ELb1EEENS1_21CollectiveEpilogueFwdINS6_IJS8_SA_S9_EEENS6_IJNS7_ILi1EEESI_SI_EEESC_SE_Li256ELb1ELb1ELb1ELb0EEENS1_36VarlenDynamicPersistentTileSchedulerILi128ELi32ELi256ELi256ELb1ELb1ELb0ELb0ELb1ELb1EEEEEEEEEvNT_6ParamsE,@function
        .size           _ZN7cutlass13device_kernelIN5flash19enable_sm80_to_sm89INS1_16FlashAttnFwdSm80INS1_25CollectiveMainloopFwdSm80ILi8ELi1ELb0EN4cute5tupleIJNS5_1CILi128EEENS7_ILi32EEENS7_ILi256EEEEEELi256ENS_10bfloat16_tEfNS_4arch4Sm80ELb0ELb0ELb0ELb1ELb0ELb1ELb1ELb1EEENS1_21CollectiveEpilogueFwdINS6_IJS8_SA_S9_EEENS6_IJNS7_ILi1EEESI_SI_EEESC_SE_Li256ELb1ELb1ELb1ELb0EEENS1_36VarlenDynamicPersistentTileSchedulerILi128ELi32ELi256ELi256ELb1ELb1ELb0ELb0ELb1ELb1EEEEEEEEEvNT_6ParamsE,(.L_x_20 - _ZN7cutlass13device_kernelIN5flash19enable_sm80_to_sm89INS1_16FlashAttnFwdSm80INS1_25CollectiveMainloopFwdSm80ILi8ELi1ELb0EN4cute5tupleIJNS5_1CILi128EEENS7_ILi32EEENS7_ILi256EEEEEELi256ENS_10bfloat16_tEfNS_4arch4Sm80ELb0ELb0ELb0ELb1ELb0ELb1ELb1ELb1EEENS1_21CollectiveEpilogueFwdINS6_IJS8_SA_S9_EEENS6_IJNS7_ILi1EEESI_SI_EEESC_SE_Li256ELb1ELb1ELb1ELb0EEENS1_36VarlenDynamicPersistentTileSchedulerILi128ELi32ELi256ELi256ELb1ELb1ELb0ELb0ELb1ELb1EEEEEEEEEvNT_6ParamsE)
        .other          _ZN7cutlass13device_kernelIN5flash19enable_sm80_to_sm89INS1_16FlashAttnFwdSm80INS1_25CollectiveMainloopFwdSm80ILi8ELi1ELb0EN4cute5tupleIJNS5_1CILi128EEENS7_ILi32EEENS7_ILi256EEEEEELi256ENS_10bfloat16_tEfNS_4arch4Sm80ELb0ELb0ELb0ELb1ELb0ELb1ELb1ELb1EEENS1_21CollectiveEpilogueFwdINS6_IJS8_SA_S9_EEENS6_IJNS7_ILi1EEESI_SI_EEESC_SE_Li256ELb1ELb1ELb1ELb0EEENS1_36VarlenDynamicPersistentTileSchedulerILi128ELi32ELi256ELi256ELb1ELb1ELb0ELb0ELb1ELb1EEEEEEEEEvNT_6ParamsE,@"STO_CUDA_ENTRY STV_DEFAULT"
_ZN7cutlass13device_kernelIN5flash19enable_sm80_to_sm89INS1_16FlashAttnFwdSm80INS1_25CollectiveMainloopFwdSm80ILi8ELi1ELb0EN4cute5tupleIJNS5_1CILi128EEENS7_ILi32EEENS7_ILi256EEEEEELi256ENS_10bfloat16_tEfNS_4arch4Sm80ELb0ELb0ELb0ELb1ELb0ELb1ELb1ELb1EEENS1_21CollectiveEpilogueFwdINS6_IJS8_SA_S9_EEENS6_IJNS7_ILi1EEESI_SI_EEESC_SE_Li256ELb1ELb1ELb1ELb0EEENS1_36VarlenDynamicPersistentTileSchedulerILi128ELi32ELi256ELi256ELb1ELb1ELb0ELb0ELb1ELb1EEEEEEEEEvNT_6ParamsE:
[----:B------:R-:W-:Y:S01]  /*0000*/  LDC R1, c[0x0][0x37c] ;  /* 0x0000df00ff017b82 */ /* 0x000fe20000000800 */
[----:B------:R-:W-:Y:S05]  /*0010*/  EXIT ;  /* 0x000000000000794d */ /* 0x000fea0003800000 */
.L_x_2:
        /* <DEDUP_REMOVED lines=14> */
.L_x_20:


//--------------------- .text._ZN7cutlass13device_kernelIN5flash19enable_sm80_to_sm89INS1_16FlashAttnFwdSm80INS1_25CollectiveMainloopFwdSm80ILi8ELi1ELb1EN4cute5tupleIJNS5_1CILi128EEENS7_ILi48EEENS7_ILi256EEEEEELi256ENS_10bfloat16_tEfNS_4arch4Sm80ELb0ELb1ELb0ELb0ELb0ELb0ELb1ELb1EEENS1_21CollectiveEpilogueFwdINS6_IJS8_SA_S9_EEENS6_IJNS7_ILi1EEESI_SI_EEESC_SE_Li256ELb0ELb1ELb1ELb0EEENS1_19SingleTileSchedulerILb0ELb1ELb1ELi128EEEEEEEEEvNT_6ParamsE --------------------------
	.section	.text._ZN7cutlass13device_kernelIN5flash19enable_sm80_to_sm89INS1_16FlashAttnFwdSm80INS1_25CollectiveMainloopFwdSm80ILi8ELi1ELb1EN4cute5tupleIJNS5_1CILi128EEENS7_ILi48EEENS7_ILi256EEEEEELi256ENS_10bfloat16_tEfNS_4arch4Sm80ELb0ELb1ELb0ELb0ELb0ELb0ELb1ELb1EEENS1_21CollectiveEpilogueFwdINS6_IJS8_SA_S9_EEENS6_IJNS7_ILi1EEESI_SI_EEESC_SE_Li256ELb0ELb1ELb1ELb0EEENS1_19SingleTileSchedulerILb0ELb1ELb1ELi128EEEEEEEEEvNT_6ParamsE,"ax",@progbits
	.align	128
.text._ZN7cutlass13device_kernelIN5flash19enable_sm80_to_sm89INS1_16FlashAttnFwdSm80INS1_25CollectiveMainloopFwdSm80ILi8ELi1ELb1EN4cute5tupleIJNS5_1CILi128EEENS7_ILi48EEENS7_ILi256EEEEEELi256ENS_10bfloat16_tEfNS_4arch4Sm80ELb0ELb1ELb0ELb0ELb0ELb0ELb1ELb1EEENS1_21CollectiveEpilogueFwdINS6_IJS8_SA_S9_EEENS6_IJNS7_ILi1EEESI_SI_EEESC_SE_Li256ELb0ELb1ELb1ELb0EEENS1_19SingleTileSchedulerILb0ELb1ELb1ELi128EEEEEEEEEvNT_6ParamsE:
        .type           _ZN7cutlass13device_kernelIN5flash19enable_sm80_to_sm89INS1_16FlashAttnFwdSm80INS1_25CollectiveMainloopFwdSm80ILi8ELi1ELb1EN4cute5tupleIJNS5_1CILi128EEENS7_ILi48EEENS7_ILi256EEEEEELi256ENS_10bfloat16_tEfNS_4arch4Sm80ELb0ELb1ELb0ELb0ELb0ELb0ELb1ELb1EEENS1_21CollectiveEpilogueFwdINS6_IJS8_SA_S9_EEENS6_IJNS7_ILi1EEESI_SI_EEESC_SE_Li256ELb0ELb1ELb1ELb0EEENS1_19SingleTileSchedulerILb0ELb1ELb1ELi128EEEEEEEEEvNT_6ParamsE,@function
        .size           _ZN7cutlass13device_kernelIN5flash19enable_sm80_to_sm89INS1_16FlashAttnFwdSm80INS1_25CollectiveMainloopFwdSm80ILi8ELi1ELb1EN4cute5tupleIJNS5_1CILi128EEENS7_ILi48EEENS7_ILi256EEEEEELi256ENS_10bfloat16_tEfNS_4arch4Sm80ELb0ELb1ELb0ELb0ELb0ELb0ELb1ELb1EEENS1_21CollectiveEpilogueFwdINS6_IJS8_SA_S9_EEENS6_IJNS7_ILi1EEESI_SI_EEESC_SE_Li256ELb0ELb1ELb1ELb0EEENS1_19SingleTileSchedulerILb0ELb1ELb1ELi128EEEEEEEEEvNT_6ParamsE,(.L_x_21 - _ZN7cutlass13device_kernelIN5flash19enable_sm80_to_sm89INS1_16FlashAttnFwdSm80INS1_25CollectiveMainloopFwdSm80ILi8ELi1ELb1EN4cute5tupleIJNS5_1CILi128EEENS7_ILi48EEENS7_ILi256EEEEEELi256ENS_10bfloat16_tEfNS_4arch4Sm80ELb0ELb1ELb0ELb0ELb0ELb0ELb1ELb1EEENS1_21CollectiveEpilogueFwdINS6_IJS8_SA_S9_EEENS6_IJNS7_ILi1EEESI_SI_EEESC_SE_Li256ELb0ELb1ELb1ELb0EEENS1_19SingleTileSchedulerILb0ELb1ELb1ELi128EEEEEEEEEvNT_6ParamsE)
        .other          _ZN7cutlass13device_kernelIN5flash19enable_sm80_to_sm89INS1_16FlashAttnFwdSm80INS1_25CollectiveMainloopFwdSm80ILi8ELi1ELb1EN4cute5tupleIJNS5_1CILi128EEENS7_ILi48EEENS7_ILi256EEEEEELi256ENS_10bfloat16_tEfNS_4arch4Sm80ELb0ELb1ELb0ELb0ELb0ELb0ELb1ELb1EEENS1_21CollectiveEpilogueFwdINS6_IJS8_SA_S9_EEENS6_IJNS7_ILi1EEESI_SI_EEESC_SE_Li256ELb0ELb1ELb1ELb0EEENS1_19SingleTileSchedulerILb0ELb1ELb1ELi128EEEEEEEEEvNT_6ParamsE,@"STO_CUDA_ENTRY STV_DEFAULT"
_ZN7cutlass13device_kernelIN5flash19enable_sm80_to_sm89INS1_16FlashAttnFwdSm80INS1_25CollectiveMainloopFwdSm80ILi8ELi1ELb1EN4cute5tupleIJNS5_1CILi128EEENS7_ILi48EEENS7_ILi256EEEEEELi256ENS_10bfloat16_tEfNS_4arch4Sm80ELb0ELb1ELb0ELb0ELb0ELb0ELb1ELb1EEENS1_21CollectiveEpilogueFwdINS6_IJS8_SA_S9_EEENS6_IJNS7_ILi1EEESI_SI_EEESC_SE_Li256ELb0ELb1ELb1ELb0EEENS1_19SingleTileSchedulerILb0ELb1ELb1ELi128EEEEEEEEEvNT_6ParamsE:
[----:B------:R-:W-:Y:S01]  /*0000*/  LDC R1, c[0x0][0x37c] ;  /* 0x0000df00ff017b82 */ /* 0x000fe20000000800 */
[----:B------:R-:W-:Y:S05]  /*0010*/  EXIT ;  /* 0x000000000000794d */ /* 0x000fea0003800000 */
.L_x_3:
        /* <DEDUP_REMOVED lines=14> */
.L_x_21:


//--------------------- .text._ZN7cutlass13device_kernelIN5flash19enable_sm80_to_sm89INS1_16FlashAttnFwdSm80INS1_25CollectiveMainloopFwdSm80ILi8ELi1ELb1EN4cute5tupleIJNS5_1CILi128EEENS7_ILi48EEENS7_ILi256EEEEEELi256ENS_10bfloat16_tEfNS_4arch4Sm80ELb0ELb1ELb0ELb1ELb0ELb0ELb1ELb1EEENS1_21CollectiveEpilogueFwdINS6_IJS8_SA_S9_EEENS6_IJNS7_ILi1EEESI_SI_EEESC_SE_Li256ELb1ELb1ELb1ELb0EEENS1_36VarlenDynamicPersistentTileSchedulerILi128ELi48ELi256ELi256ELb1ELb1ELb0ELb1ELb0ELb1EEEEEEEEEvNT_6ParamsE --------------------------
	.section	.text._ZN7cutlass13device_kernelIN5flash19enable_sm80_to_sm89INS1_16FlashAttnFwdSm80INS1_25CollectiveMainloopFwdSm80ILi8ELi1ELb1EN4cute5tupleIJNS5_1CILi128EEENS7_ILi48EEENS7_ILi256EEEEEELi256ENS_10bfloat16_tEfNS_4arch4Sm80ELb0ELb1ELb0ELb1ELb0ELb0ELb1ELb1EEENS1_21CollectiveEpilogueFwdINS6_IJS8_SA_S9_EEENS6_IJNS7_ILi1EEESI_SI_EEESC_SE_Li256ELb1ELb1ELb1ELb0EEENS1_36VarlenDynamicPersistentTileSchedulerILi128ELi48ELi256ELi256ELb1ELb1ELb0ELb1ELb0ELb1EEEEEEEEEvNT_6ParamsE,"ax",@progbits
	.align	128
.text._ZN7cutlass13device_kernelIN5flash19enable_sm80_to_sm89INS1_16FlashAttnFwdSm80INS1_25CollectiveMainloopFwdSm80ILi8ELi1ELb1EN4cute5tupleIJNS5_1CILi128EEENS7_ILi48EEENS7_ILi256EEEEEELi256ENS_10bfloat16_tEfNS_4arch4Sm80ELb0ELb1ELb0ELb1ELb0ELb0ELb1ELb1EEENS1_21CollectiveEpilogueFwdINS6_IJS8_SA_S9_EEENS6_IJNS7_ILi1EEESI_SI_EEESC_SE_Li256ELb1ELb1ELb1ELb0EEENS1_36VarlenDynamicPersistentTileSchedulerILi128ELi48ELi256ELi256ELb1ELb1ELb0ELb1ELb0ELb1EEEEEEEEEvNT_6ParamsE:
        .type           _ZN7cutlass13device_kernelIN5flash19enable_sm80_to_sm89INS1_16FlashAttnFwdSm80INS1_25CollectiveMainloopFwdSm80ILi8ELi1ELb1EN4cute5tupleIJNS5_1CILi128EEENS7_ILi48EEENS7_ILi256EEEEEELi256ENS_10bfloat16_tEfNS_4arch4Sm80ELb0ELb1ELb0ELb1ELb0ELb0ELb1ELb1EEENS1_21CollectiveEpilogueFwdINS6_IJS8_SA_S9_EEENS6_IJNS7_ILi1EEESI_SI_EEESC_SE_Li256ELb1ELb1ELb1ELb0EEENS1_36VarlenDynamicPersistentTileSchedulerILi128ELi48ELi256ELi256ELb1ELb1ELb0ELb1ELb0ELb1EEEEEEEEEvNT_6ParamsE,@function
        .size           _ZN7cutlass13device_kernelIN5flash19enable_sm80_to_sm89INS1_16FlashAttnFwdSm80INS1_25CollectiveMainloopFwdSm80ILi8ELi1ELb1EN4cute5tupleIJNS5_1CILi128EEENS7_ILi48EEENS7_ILi256EEEEEELi256ENS_10bfloat16_tEfNS_4arch4Sm80ELb0ELb1ELb0ELb1ELb0ELb0ELb1ELb1EEENS1_21CollectiveEpilogueFwdINS6_IJS8_SA_S9_EEENS6_IJNS7_ILi1EEESI_SI_EEESC_SE_Li256ELb1ELb1ELb1ELb0EEENS1_36VarlenDynamicPersistentTileSchedulerILi128ELi48ELi256ELi256ELb1ELb1ELb0ELb1ELb0ELb1EEEEEEEEEvNT_6ParamsE,(.L_x_22 - _ZN7cutlass13device_kernelIN5flash19enable_sm80_to_sm89INS1_16FlashAttnFwdSm80INS1_25CollectiveMainloopFwdSm80ILi8ELi1ELb1EN4cute5tupleIJNS5_1CILi128EEENS7_ILi48EEENS7_ILi256EEEEEELi256ENS_10bfloat16_tEfNS_4arch4Sm80ELb0ELb1ELb0ELb1ELb0ELb0ELb1ELb1EEENS1_21CollectiveEpilogueFwdINS6_IJS8_SA_S9_EEENS6_IJNS7_ILi1EEESI_SI_EEESC_SE_Li256ELb1ELb1ELb1ELb0EEENS1_36VarlenDynamicPersistentTileSchedulerILi128ELi48ELi256ELi256ELb1ELb1ELb0ELb1ELb0ELb1EEEEEEEEEvNT_6ParamsE)
        .other          _ZN7cutlass13device_kernelIN5flash19enable_sm80_to_sm89INS1_16FlashAttnFwdSm80INS1_25CollectiveMainloopFwdSm80ILi8ELi1ELb1EN4cute5tupleIJNS5_1CILi128EEENS7_ILi48EEENS7_ILi256EEEEEELi256ENS_10bfloat16_tEfNS_4arch4Sm80ELb0ELb1ELb0ELb1ELb0ELb0ELb1ELb1EEENS1_21CollectiveEpilogueFwdINS6_IJS8_SA_S9_EEENS6_IJNS7_ILi1EEESI_SI_EEESC_SE_Li256ELb1ELb1ELb1ELb0EEENS1_36VarlenDynamicPersistentTileSchedulerILi128ELi48ELi256ELi256ELb1ELb1ELb0ELb1ELb0ELb1EEEEEEEEEvNT_6ParamsE,@"STO_CUDA_ENTRY STV_DEFAULT"
_ZN7cutlass13device_kernelIN5flash19enable_sm80_to_sm89INS1_16FlashAttnFwdSm80INS1_25CollectiveMainloopFwdSm80ILi8ELi1ELb1EN4cute5tupleIJNS5_1CILi128EEENS7_ILi48EEENS7_ILi256EEEEEELi256ENS_10bfloat16_tEfNS_4arch4Sm80ELb0ELb1ELb0ELb1ELb0ELb0ELb1ELb1EEENS1_21CollectiveEpilogueFwdINS6_IJS8_SA_S9_EEENS6_IJNS7_ILi1EEESI_SI_EEESC_SE_Li256ELb1ELb1ELb1ELb0EEENS1_36VarlenDynamicPersistentTileSchedulerILi128ELi48ELi256ELi256ELb1ELb1ELb0ELb1ELb0ELb1EEEEEEEEEvNT_6ParamsE:
[----:B------:R-:W-:Y:S01]  /*0000*/  LDC R1, c[0x0][0x37c] ;  /* 0x0000df00ff017b82 */ /* 0x000fe20000000800 */
[----:B------:R-:W-:Y:S05]  /*0010*/  EXIT ;  /* 0x000000000000794d */ /* 0x000fea0003800000 */
.L_x_4:
        /* <DEDUP_REMOVED lines=14> */
.L_x_22:


//--------------------- .text._ZN7cutlass13device_kernelIN5flash19enable_sm80_to_sm89INS1_16FlashAttnFwdSm80INS1_25CollectiveMainloopFwdSm80ILi8ELi1ELb0EN4cute5tupleIJNS5_1CILi128EEENS7_ILi32EEENS7_ILi256EEEEEELi256ENS_10bfloat16_tEfNS_4arch4Sm80ELb0ELb1ELb0ELb1ELb0ELb1ELb1ELb1EEENS1_21CollectiveEpilogueFwdINS6_IJS8_SA_S9_EEENS6_IJNS7_ILi1EEESI_SI_EEESC_SE_Li256ELb1ELb1ELb1ELb0EEENS1_36VarlenDynamicPersistentTileSchedulerILi128ELi32ELi256ELi256ELb1ELb1ELb0ELb1ELb0ELb1EEEEEEEEEvNT_6ParamsE --------------------------
	.section	.text._ZN7cutlass13device_kernelIN5flash19enable_sm80_to_sm89INS1_16FlashAttnFwdSm80INS1_25CollectiveMainloopFwdSm80ILi8ELi1ELb0EN4cute5tupleIJNS5_1CILi128EEENS7_ILi32EEENS7_ILi256EEEEEELi256ENS_10bfloat16_tEfNS_4arch4Sm80ELb0ELb1ELb0ELb1ELb0ELb1ELb1ELb1EEENS1_21CollectiveEpilogueFwdINS6_IJS8_SA_S9_EEENS6_IJNS7_ILi1EEESI_SI_EEESC_SE_Li256ELb1ELb1ELb1ELb0EEENS1_36VarlenDynamicPersistentTileSchedulerILi128ELi32ELi256ELi256ELb1ELb1ELb0ELb1ELb0ELb1EEEEEEEEEvNT_6ParamsE,"ax",@progbits
	.align	128
.text._ZN7cutlass13device_kernelIN5flash19enable_sm80_to_sm89INS1_16FlashAttnFwdSm80INS1_25CollectiveMainloopFwdSm80ILi8ELi1ELb0EN4cute5tupleIJNS5_1CILi128EEENS7_ILi32EEENS7_ILi256EEEEEELi256ENS_10bfloat16_tEfNS_4arch4Sm80ELb0ELb1ELb0ELb1ELb0ELb1ELb1ELb1EEENS1_21CollectiveEpilogueFwdINS6_IJS8_SA_S9_EEENS6_IJNS7_ILi1EEESI_SI_EEESC_SE_Li256ELb1ELb1ELb1ELb0EEENS1_36VarlenDynamicPersistentTileSchedulerILi128ELi32ELi256ELi256ELb1ELb1ELb0ELb1ELb0ELb1EEEEEEEEEvNT_6ParamsE:
        .type           _ZN7cutlass13device_kernelIN5flash19enable_sm80_to_sm89INS1_16FlashAttnFwdSm80INS1_25CollectiveMainloopFwdSm80ILi8ELi1ELb0EN4cute5tupleIJNS5_1CILi128EEENS7_ILi32EEENS7_ILi256EEEEEELi256ENS_10bfloat16_tEfNS_4arch4Sm80ELb0ELb1ELb0ELb1ELb0ELb1ELb1ELb1EEENS1_21CollectiveEpilogueFwdINS6_IJS8_SA_S9_EEENS6_IJNS7_ILi1EEESI_SI_EEESC_SE_Li256ELb1ELb1ELb1ELb0EEENS1_36VarlenDynamicPersistentTileSchedulerILi128ELi32ELi256ELi256ELb1ELb1ELb0ELb1ELb0ELb1EEEEEEEEEvNT_6ParamsE,@function
        .size           _ZN7cutlass13device_kernelIN5flash19enable_sm80_to_sm89INS1_16FlashAttnFwdSm80INS1_25CollectiveMainloopFwdSm80ILi8ELi1ELb0EN4cute5tupleIJNS5_1CILi128EEENS7_ILi32EEENS7_ILi256EEEEEELi256ENS_10bfloat16_tEfNS_4arch4Sm80ELb0ELb1ELb0ELb1ELb0ELb1ELb1ELb1EEENS1_21CollectiveEpilogueFwdINS6_IJS8_SA_S9_EEENS6_IJNS7_ILi1EEESI_SI_EEESC_SE_Li256ELb1ELb1ELb1ELb0EEENS1_36VarlenDynamicPersistentTileSchedulerILi128ELi32ELi256ELi256ELb1ELb1ELb0ELb1ELb0ELb1EEEEEEEEEvNT_6ParamsE,(.L_x_23 - _ZN7cutlass13device_kernelIN5flash19enable_sm80_to_sm89INS1_16FlashAttnFwdSm80INS1_25CollectiveMainloopFwdSm80ILi8ELi1ELb0EN4cute5tupleIJNS5_1CILi128EEENS7_ILi32EEENS7_ILi256EEEEEELi256ENS_10bfloat16_tEfNS_4arch4Sm80ELb0ELb1ELb0ELb1ELb0ELb1ELb1ELb1EEENS1_21CollectiveEpilogueFwdINS6_IJS8_SA_S9_EEENS6_IJNS7_ILi1EEESI_SI_EEESC_SE_Li256ELb1ELb1ELb1ELb0EEENS1_36VarlenDynamicPersistentTileSchedulerILi128ELi32ELi256ELi256ELb1ELb1ELb0ELb1ELb0ELb1EEEEEEEEEvNT_6ParamsE)
        .other          _ZN7cutlass13device_kernelIN5flash19enable_sm80_to_sm89INS1_16FlashAttnFwdSm80INS1_25CollectiveMainloopFwdSm80ILi8ELi1ELb0EN4cute5tupleIJNS5_1CILi128EEENS7_ILi32EEENS7_ILi256EEEEEELi256ENS_10bfloat16_tEfNS_4arch4Sm80ELb0ELb1ELb0ELb1ELb0ELb1ELb1ELb1EEENS1_21CollectiveEpilogueFwdINS6_IJS8_SA_S9_EEENS6_IJNS7_ILi1EEESI_SI_EEESC_SE_Li256ELb1ELb1ELb1ELb0EEENS1_36VarlenDynamicPersistentTileSchedulerILi128ELi32ELi256ELi256ELb1ELb1ELb0ELb1ELb0ELb1EEEEEEEEEvNT_6ParamsE,@"STO_CUDA_ENTRY STV_DEFAULT"
_ZN7cutlass13device_kernelIN5flash19enable_sm80_to_sm89INS1_16FlashAttnFwdSm80INS1_25CollectiveMainloopFwdSm80ILi8ELi1ELb0EN4cute5tupleIJNS5_1CILi128EEENS7_ILi32EEENS7_ILi256EEEEEELi256ENS_10bfloat16_tEfNS_4arch4Sm80ELb0ELb1ELb0ELb1ELb0ELb1ELb1ELb1EEENS1_21CollectiveEpilogueFwdINS6_IJS8_SA_S9_EEENS6_IJNS7_ILi1EEESI_SI_EEESC_SE_Li256ELb1ELb1ELb1ELb0EEENS1_36VarlenDynamicPersistentTileSchedulerILi128ELi32ELi256ELi256ELb1ELb1ELb0ELb1ELb0ELb1EEEEEEEEEvNT_6ParamsE:
[----:B------:R-:W-:Y:S01]  /*0000*/  LDC R1, c[0x0][0x37c] ;  /* 0x0000df00ff017b82 */ /* 0x000fe20000000800 */
[----:B------:R-:W-:Y:S05]  /*0010*/  EXIT ;  /* 0x000000000000794d */ /* 0x000fea0003800000 */
.L_x_5:
        /* <DEDUP_REMOVED lines=14> */
.L_x_23:


//--------------------- .text._ZN7cutlass13device_kernelIN5flash19enable_sm80_to_sm89INS1_16FlashAttnFwdSm80INS1_25CollectiveMainloopFwdSm80ILi8ELi1ELb1EN4cute5tupleIJNS5_1CILi128EEENS7_ILi64EEENS7_ILi256EEEEEELi256ENS_10bfloat16_tEfNS_4arch4Sm80ELb1ELb0ELb0ELb0ELb0ELb0ELb1ELb1EEENS1_21CollectiveEpilogueFwdINS6_IJS8_SA_S9_EEENS6_IJNS7_ILi1EEESI_SI_EEESC_SE_Li256ELb0ELb1ELb1ELb0EEENS1_30DynamicPersistentTileSchedulerILi256ELi256ELb1ELb1ELb0EEEEEEEEEvNT_6ParamsE --------------------------
	.section	.text._ZN7cutlass13device_kernelIN5flash19enable_sm80_to_sm89INS1_16FlashAttnFwdSm80INS1_25CollectiveMainloopFwdSm80ILi8ELi1ELb1EN4cute5tupleIJNS5_1CILi128EEENS7_ILi64EEENS7_ILi256EEEEEELi256ENS_10bfloat16_tEfNS_4arch4Sm80ELb1ELb0ELb0ELb0ELb0ELb0ELb1ELb1EEENS1_21CollectiveEpilogueFwdINS6_IJS8_SA_S9_EEENS6_IJNS7_ILi1EEESI_SI_EEESC_SE_Li256ELb0ELb1ELb1ELb0EEENS1_30DynamicPersistentTileSchedulerILi256ELi256ELb1ELb1ELb0EEEEEEEEEvNT_6ParamsE,"ax",@progbits
	.align	128
.text._ZN7cutlass13device_kernelIN5flash19enable_sm80_to_sm89INS1_16FlashAttnFwdSm80INS1_25CollectiveMainloopFwdSm80ILi8ELi1ELb1EN4cute5tupleIJNS5_1CILi128EEENS7_ILi64EEENS7_ILi256EEEEEELi256ENS_10bfloat16_tEfNS_4arch4Sm80ELb1ELb0ELb0ELb0ELb0ELb0ELb1ELb1EEENS1_21CollectiveEpilogueFwdINS6_IJS8_SA_S9_EEENS6_IJNS7_ILi1EEESI_SI_EEESC_SE_Li256ELb0ELb1ELb1ELb0EEENS1_30DynamicPersistentTileSchedulerILi256ELi256ELb1ELb1ELb0EEEEEEEEEvNT_6ParamsE:
        .type           _ZN7cutlass13device_kernelIN5flash19enable_sm80_to_sm89INS1_16FlashAttnFwdSm80INS1_25CollectiveMainloopFwdSm80ILi8ELi1ELb1EN4cute5tupleIJNS5_1CILi128EEENS7_ILi64EEENS7_ILi256EEEEEELi256ENS_10bfloat16_tEfNS_4arch4Sm80ELb1ELb0ELb0ELb0ELb0ELb0ELb1ELb1EEENS1_21CollectiveEpilogueFwdINS6_IJS8_SA_S9_EEENS6_IJNS7_ILi1EEESI_SI_EEESC_SE_Li256ELb0ELb1ELb1ELb0EEENS1_30DynamicPersistentTileSchedulerILi256ELi256ELb1ELb1ELb0EEEEEEEEEvNT_6ParamsE,@function
        .size           _ZN7cutlass13device_kernelIN5flash19enable_sm80_to_sm89INS1_16FlashAttnFwdSm80INS1_25CollectiveMainloopFwdSm80ILi8ELi1ELb1EN4cute5tupleIJNS5_1CILi128EEENS7_ILi64EEENS7_ILi256EEEEEELi256ENS_10bfloat16_tEfNS_4arch4Sm80ELb1ELb0ELb0ELb0ELb0ELb0ELb1ELb1EEENS1_21CollectiveEpilogueFwdINS6_IJS8_SA_S9_EEENS6_IJNS7_ILi1EEESI_SI_EEESC_SE_Li256ELb0ELb1ELb1ELb0EEENS1_30DynamicPersistentTileSchedulerILi256ELi256ELb1ELb1ELb0EEEEEEEEEvNT_6ParamsE,(.L_x_24 - _ZN7cutlass13device_kernelIN5flash19enable_sm80_to_sm89INS1_16FlashAttnFwdSm80INS1_25CollectiveMainloopFwdSm80ILi8ELi1ELb1EN4cute5tupleIJNS5_1CILi128EEENS7_ILi64EEENS7_ILi256EEEEEELi256ENS_10bfloat16_tEfNS_4arch4Sm80ELb1ELb0ELb0ELb0ELb0ELb0ELb1ELb1EEENS1_21CollectiveEpilogueFwdINS6_IJS8_SA_S9_EEENS6_IJNS7_ILi1EEESI_SI_EEESC_SE_Li256ELb0ELb1ELb1ELb0EEENS1_30DynamicPersistentTileSchedulerILi256ELi256ELb1ELb1ELb0EEEEEEEEEvNT_6ParamsE)
        .other          _ZN7cutlass13device_kernelIN5flash19enable_sm80_to_sm89INS1_16FlashAttnFwdSm80INS1_25CollectiveMainloopFwdSm80ILi8ELi1ELb1EN4cute5tupleIJNS5_1CILi128EEENS7_ILi64EEENS7_ILi256EEEEEELi256ENS_10bfloat16_tEfNS_4arch4Sm80ELb1ELb0ELb0ELb0ELb0ELb0ELb1ELb1EEENS1_21CollectiveEpilogueFwdINS6_IJS8_SA_S9_EEENS6_IJNS7_ILi1EEESI_SI_EEESC_SE_Li256ELb0ELb1ELb1ELb0EEENS1_30DynamicPersistentTileSchedulerILi256ELi256ELb1ELb1ELb0EEEEEEEEEvNT_6ParamsE,@"STO_CUDA_ENTRY STV_DEFAULT"
_ZN7cutlass13device_kernelIN5flash19enable_sm80_to_sm89INS1_16FlashAttnFwdSm80INS1_25CollectiveMainloopFwdSm80ILi8ELi1ELb1EN4cute5tupleIJNS5_1CILi128EEENS7_ILi64EEENS7_ILi256EEEEEELi256ENS_10bfloat16_tEfNS_4arch4Sm80ELb1ELb0ELb0ELb0ELb0ELb0ELb1ELb1EEENS1_21CollectiveEpilogueFwdINS6_IJS8_SA_S9_EEENS6_IJNS7_ILi1EEESI_SI_EEESC_SE_Li256ELb0ELb1ELb1ELb0EEENS1_30DynamicPersistentTileSchedulerILi256ELi256ELb1ELb1ELb0EEEEEEEEEvNT_6ParamsE:
[----:B------:R-:W-:Y:S01]  /*0000*/  LDC R1, c[0x0][0x37c] ;  /* 0x0000df00ff017b82 */ /* 0x000fe20000000800 */
[----:B------:R-:W-:Y:S05]  /*0010*/  EXIT ;  /* 0x000000000000794d */ /* 0x000fea0003800000 */
.L_x_6:
        /* <DEDUP_REMOVED lines=14> */
.L_x_24:


//--------------------- .text._ZN7cutlass13device_kernelIN5flash19enable_sm80_to_sm89INS1_16FlashAttnFwdSm80INS1_25CollectiveMainloopFwdSm80ILi8ELi1ELb1EN4cute5tupleIJNS5_1CILi128EEENS7_ILi48EEENS7_ILi256EEEEEELi256ENS_10bfloat16_tEfNS_4arch4Sm80ELb1ELb0ELb0ELb1ELb0ELb0ELb1ELb1EEENS1_21CollectiveEpilogueFwdINS6_IJS8_SA_S9_EEENS6_IJNS7_ILi1EEESI_SI_EEESC_SE_Li256ELb1ELb1ELb1ELb0EEENS1_36VarlenDynamicPersistentTileSchedulerILi128ELi48ELi256ELi256ELb1ELb1ELb0ELb1ELb1ELb1EEEEEEEEEvNT_6ParamsE --------------------------
	.section	.text._ZN7cutlass13device_kernelIN5flash19enable_sm80_to_sm89INS1_16FlashAttnFwdSm80INS1_25CollectiveMainloopFwdSm80ILi8ELi1ELb1EN4cute5tupleIJNS5_1CILi128EEENS7_ILi48EEENS7_ILi256EEEEEELi256ENS_10bfloat16_tEfNS_4arch4Sm80ELb1ELb0ELb0ELb1ELb0ELb0ELb1ELb1EEENS1_21CollectiveEpilogueFwdINS6_IJS8_SA_S9_EEENS6_IJNS7_ILi1EEESI_SI_EEESC_SE_Li256ELb1ELb1ELb1ELb0EEENS1_36VarlenDynamicPersistentTileSchedulerILi128ELi48ELi256ELi256ELb1ELb1ELb0ELb1ELb1ELb1EEEEEEEEEvNT_6ParamsE,"ax",@progbits
	.align	128
.text._ZN7cutlass13device_kernelIN5flash19enable_sm80_to_sm89INS1_16FlashAttnFwdSm80INS1_25CollectiveMainloopFwdSm80ILi8ELi1ELb1EN4cute5tupleIJNS5_1CILi128EEENS7_ILi48EEENS7_ILi256EEEEEELi256ENS_10bfloat16_tEfNS_4arch4Sm80ELb1ELb0ELb0ELb1ELb0ELb0ELb1ELb1EEENS1_21CollectiveEpilogueFwdINS6_IJS8_SA_S9_EEENS6_IJNS7_ILi1EEESI_SI_EEESC_SE_Li256ELb1ELb1ELb1ELb0EEENS1_36VarlenDynamicPersistentTileSchedulerILi128ELi48ELi256ELi256ELb1ELb1ELb0ELb1ELb1ELb1EEEEEEEEEvNT_6ParamsE:
        .type           _ZN7cutlass13device_kernelIN5flash19enable_sm80_to_sm89INS1_16FlashAttnFwdSm80INS1_25CollectiveMainloopFwdSm80ILi8ELi1ELb1EN4cute5tupleIJNS5_1CILi128EEENS7_ILi48EEENS7_ILi256EEEEEELi256ENS_10bfloat16_tEfNS_4arch4Sm80ELb1ELb0ELb0ELb1ELb0ELb0ELb1ELb1EEENS1_21CollectiveEpilogueFwdINS6_IJS8_SA_S9_EEENS6_IJNS7_ILi1EEESI_SI_EEESC_SE_Li256ELb1ELb1ELb1ELb0EEENS1_36VarlenDynamicPersistentTileSchedulerILi128ELi48ELi256ELi256ELb1ELb1ELb0ELb1ELb1ELb1EEEEEEEEEvNT_6ParamsE,@function
        .size           _ZN7cutlass13device_kernelIN5flash19enable_sm80_to_sm89INS1_16FlashAttnFwdSm80INS1_25CollectiveMainloopFwdSm80ILi8ELi1ELb1EN4cute5tupleIJNS5_1CILi128EEENS7_ILi48EEENS7_ILi256EEEEEELi256ENS_10bfloat16_tEfNS_4arch4Sm80ELb1ELb0ELb0ELb1ELb0ELb0ELb1ELb1EEENS1_21CollectiveEpilogueFwdINS6_IJS8_SA_S9_EEENS6_IJNS7_ILi1EEESI_SI_EEESC_SE_Li256ELb1ELb1ELb1ELb0EEENS1_36VarlenDynamicPersistentTileSchedulerILi128ELi48ELi256ELi256ELb1ELb1ELb0ELb1ELb1ELb1EEEEEEEEEvNT_6ParamsE,(.L_x_25 - _ZN7cutlass13device_kernelIN5flash19enable_sm80_to_sm89INS1_16FlashAttnFwdSm80INS1_25CollectiveMainloopFwdSm80ILi8ELi1ELb1EN4cute5tupleIJNS5_1CILi128EEENS7_ILi48EEENS7_ILi256EEEEEELi256ENS_10bfloat16_tEfNS_4arch4Sm80ELb1ELb0ELb0ELb1ELb0ELb0ELb1ELb1EEENS1_21CollectiveEpilogueFwdINS6_IJS8_SA_S9_EEENS6_IJNS7_ILi1EEESI_SI_EEESC_SE_Li256ELb1ELb1ELb1ELb0EEENS1_36VarlenDynamicPersistentTileSchedulerILi128ELi48ELi256ELi256ELb1ELb1ELb0ELb1ELb1ELb1EEEEEEEEEvNT_6ParamsE)
        .other          _ZN7cutlass13device_kernelIN5flash19enable_sm80_to_sm89INS1_16FlashAttnFwdSm80INS1_25CollectiveMainloopFwdSm80ILi8ELi1ELb1EN4cute5tupleIJNS5_1CILi128EEENS7_ILi48EEENS7_ILi256EEEEEELi256ENS_10bfloat16_tEfNS_4arch4Sm80ELb1ELb0ELb0ELb1ELb0ELb0ELb1ELb1EEENS1_21CollectiveEpilogueFwdINS6_IJS8_SA_S9_EEENS6_IJNS7_ILi1EEESI_SI_EEESC_SE_Li256ELb1ELb1ELb1ELb0EEENS1_36VarlenDynamicPersistentTileSchedulerILi128ELi48ELi256ELi256ELb1ELb1ELb0ELb1ELb1ELb1EEEEEEEEEvNT_6ParamsE,@"STO_CUDA_ENTRY STV_DEFAULT"
_ZN7cutlass13device_kernelIN5flash19enable_sm80_to_sm89INS1_16FlashAttnFwdSm80INS1_25CollectiveMainloopFwdSm80ILi8ELi1ELb1EN4cute5tupleIJNS5_1CILi128EEENS7_ILi48EEENS7_ILi256EEEEEELi256ENS_10bfloat16_tEfNS_4arch4Sm80ELb1ELb0ELb0ELb1ELb0ELb0ELb1ELb1EEENS1_21CollectiveEpilogueFwdINS6_IJS8_SA_S9_EEENS6_IJNS7_ILi1EEESI_SI_EEESC_SE_Li256ELb1ELb1ELb1ELb0EEENS1_36VarlenDynamicPersistentTileSchedulerILi128ELi48ELi256ELi256ELb1ELb1ELb0ELb1ELb1ELb1EEEEEEEEEvNT_6ParamsE:
[----:B------:R-:W-:Y:S01]  /*0000*/  LDC R1, c[0x0][0x37c] ;  /* 0x0000df00ff017b82 */ /* 0x000fe20000000800 */
[----:B------:R-:W-:Y:S05]  /*0010*/  EXIT ;  /* 0x000000000000794d */ /* 0x000fea0003800000 */
.L_x_7:
        /* <DEDUP_REMOVED lines=14> */
.L_x_25:


//--------------------- .text._ZN7cutlass13device_kernelIN5flash19enable_sm80_to_sm89INS1_16FlashAttnFwdSm80INS1_25CollectiveMainloopFwdSm80ILi8ELi1ELb0EN4cute5tupleIJNS5_1CILi128EEENS7_ILi32EEENS7_ILi256EEEEEELi256ENS_10bfloat16_tEfNS_4arch4Sm80ELb1ELb0ELb0ELb1ELb0ELb1ELb1ELb1EEENS1_21CollectiveEpilogueFwdINS6_IJS8_SA_S9_EEENS6_IJNS7_ILi1EEESI_SI_EEESC_SE_Li256ELb1ELb1ELb1ELb0EEENS1_36VarlenDynamicPersistentTileSchedulerILi128ELi32ELi256ELi256ELb1ELb1ELb0ELb1ELb1ELb1EEEEEEEEEvNT_6ParamsE --------------------------
	.section	.text._ZN7cutlass13device_kernelIN5flash19enable_sm80_to_sm89INS1_16FlashAttnFwdSm80INS1_25CollectiveMainloopFwdSm80ILi8ELi1ELb0EN4cute5tupleIJNS5_1CILi128EEENS7_ILi32EEENS7_ILi256EEEEEELi256ENS_10bfloat16_tEfNS_4arch4Sm80ELb1ELb0ELb0ELb1ELb0ELb1ELb1ELb1EEENS1_21CollectiveEpilogueFwdINS6_IJS8_SA_S9_EEENS6_IJNS7_ILi1EEESI_SI_EEESC_SE_Li256ELb1ELb1ELb1ELb0EEENS1_36VarlenDynamicPersistentTileSchedulerILi128ELi32ELi256ELi256ELb1ELb1ELb0ELb1ELb1ELb1EEEEEEEEEvNT_6ParamsE,"ax",@progbits
	.align	128
.text._ZN7cutlass13device_kernelIN5flash19enable_sm80_to_sm89INS1_16FlashAttnFwdSm80INS1_25CollectiveMainloopFwdSm80ILi8ELi1ELb0EN4cute5tupleIJNS5_1CILi128EEENS7_ILi32EEENS7_ILi256EEEEEELi256ENS_10bfloat16_tEfNS_4arch4Sm80ELb1ELb0ELb0ELb1ELb0ELb1ELb1ELb1EEENS1_21CollectiveEpilogueFwdINS6_IJS8_SA_S9_EEENS6_IJNS7_ILi1EEESI_SI_EEESC_SE_Li256ELb1ELb1ELb1ELb0EEENS1_36VarlenDynamicPersistentTileSchedulerILi128ELi32ELi256ELi256ELb1ELb1ELb0ELb1ELb1ELb1EEEEEEEEEvNT_6ParamsE:
        .type           _ZN7cutlass13device_kernelIN5flash19enable_sm80_to_sm89INS1_16FlashAttnFwdSm80INS1_25CollectiveMainloopFwdSm80ILi8ELi1ELb0EN4cute5tupleIJNS5_1CILi128EEENS7_ILi32EEENS7_ILi256EEEEEELi256ENS_10bfloat16_tEfNS_4arch4Sm80ELb1ELb0ELb0ELb1ELb0ELb1ELb1ELb1EEENS1_21CollectiveEpilogueFwdINS6_IJS8_SA_S9_EEENS6_IJNS7_ILi1EEESI_SI_EEESC_SE_Li256ELb1ELb1ELb1ELb0EEENS1_36VarlenDynamicPersistentTileSchedulerILi128ELi32ELi256ELi256ELb1ELb1ELb0ELb1ELb1ELb1EEEEEEEEEvNT_6ParamsE,@function
        .size           _ZN7cutlass13device_kernelIN5flash19enable_sm80_to_sm89INS1_16FlashAttnFwdSm80INS1_25CollectiveMainloopFwdSm80ILi8ELi1ELb0EN4cute5tupleIJNS5_1CILi128EEENS7_ILi32EEENS7_ILi256EEEEEELi256ENS_10bfloat16_tEfNS_4arch4Sm80ELb1ELb0ELb0ELb1ELb0ELb1ELb1ELb1EEENS1_21CollectiveEpilogueFwdINS6_IJS8_SA_S9_EEENS6_IJNS7_ILi1EEESI_SI_EEESC_SE_Li256ELb1ELb1ELb1ELb0EEENS1_36VarlenDynamicPersistentTileSchedulerILi128ELi32ELi256ELi256ELb1ELb1ELb0ELb1ELb1ELb1EEEEEEEEEvNT_6ParamsE,(.L_x_26 - _ZN7cutlass13device_kernelIN5flash19enable_sm80_to_sm89INS1_16FlashAttnFwdSm80INS1_25CollectiveMainloopFwdSm80ILi8ELi1ELb0EN4cute5tupleIJNS5_1CILi128EEENS7_ILi32EEENS7_ILi256EEEEEELi256ENS_10bfloat16_tEfNS_4arch4Sm80ELb1ELb0ELb0ELb1ELb0ELb1ELb1ELb1EEENS1_21CollectiveEpilogueFwdINS6_IJS8_SA_S9_EEENS6_IJNS7_ILi1EEESI_SI_EEESC_SE_Li256ELb1ELb1ELb1ELb0EEENS1_36VarlenDynamicPersistentTileSchedulerILi128ELi32ELi256ELi256ELb1ELb1ELb0ELb1ELb1ELb1EEEEEEEEEvNT_6ParamsE)
        .other          _ZN7cutlass13device_kernelIN5flash19enable_sm80_to_sm89INS1_16FlashAttnFwdSm80INS1_25CollectiveMainloopFwdSm80ILi8ELi1ELb0EN4cute5tupleIJNS5_1CILi128EEENS7_ILi32EEENS7_ILi256EEEEEELi256ENS_10bfloat16_tEfNS_4arch4Sm80ELb1ELb0ELb0ELb1ELb0ELb1ELb1ELb1EEENS1_21CollectiveEpilogueFwdINS6_IJS8_SA_S9_EEENS6_IJNS7_ILi1EEESI_SI_EEESC_SE_Li256ELb1ELb1ELb1ELb0EEENS1_36VarlenDynamicPersistentTileSchedulerILi128ELi32ELi256ELi256ELb1ELb1ELb0ELb1ELb1ELb1EEEEEEEEEvNT_6ParamsE,@"STO_CUDA_ENTRY STV_DEFAULT"
_ZN7cutlass13device_kernelIN5flash19enable_sm80_to_sm89INS1_16FlashAttnFwdSm80INS1_25CollectiveMainloopFwdSm80ILi8ELi1ELb0EN4cute5tupleIJNS5_1CILi128EEENS7_ILi32EEENS7_ILi256EEEEEELi256ENS_10bfloat16_tEfNS_4arch4Sm80ELb1ELb0ELb0ELb1ELb0ELb1ELb1ELb1EEENS1_21CollectiveEpilogueFwdINS6_IJS8_SA_S9_EEENS6_IJNS7_ILi1EEESI_SI_EEESC_SE_Li256ELb1ELb1ELb1ELb0EEENS1_36VarlenDynamicPersistentTileSchedulerILi128ELi32ELi256ELi256ELb1ELb1ELb0ELb1ELb1ELb1EEEEEEEEEvNT_6ParamsE:
[----:B------:R-:W-:Y:S01]  /*0000*/  LDC R1, c[0x0][0x37c] ;  /* 0x0000df00ff017b82 */ /* 0x000fe20000000800 */
[----:B------:R-:W-:Y:S05]  /*0010*/  EXIT ;  /* 0x000000000000794d */ /* 0x000fea0003800000 */
.L_x_8:
        /* <DEDUP_REMOVED lines=14> */
.L_x_26:


//--------------------- .text._ZN7cutlass13device_kernelIN5flash19enable_sm80_to_sm89INS1_16FlashAttnFwdSm80INS1_25CollectiveMainloopFwdSm80ILi8ELi1ELb0EN4cute5tupleIJNS5_1CILi128EEENS7_ILi96EEENS7_ILi256EEEEEELi256ENS_10bfloat16_tEfNS_4arch4Sm80ELb0ELb0ELb0ELb0ELb0ELb0ELb1ELb1EEENS1_21CollectiveEpilogueFwdINS6_IJS8_SA_S9_EEENS6_IJNS7_ILi1EEESI_SI_EEESC_SE_Li256ELb0ELb1ELb1ELb0EEENS1_19SingleTileSchedulerILb0ELb1ELb1ELi128EEEEEEEEEvNT_6ParamsE --------------------------
	.section	.text._ZN7cutlass13device_kernelIN5flash19enable_sm80_to_sm89INS1_16FlashAttnFwdSm80INS1_25CollectiveMainloopFwdSm80ILi8ELi1ELb0EN4cute5tupleIJNS5_1CILi128EEENS7_ILi96EEENS7_ILi256EEEEEELi256ENS_10bfloat16_tEfNS_4arch4Sm80ELb0ELb0ELb0ELb0ELb0ELb0ELb1ELb1EEENS1_21CollectiveEpilogueFwdINS6_IJS8_SA_S9_EEENS6_IJNS7_ILi1EEESI_SI_EEESC_SE_Li256ELb0ELb1ELb1ELb0EEENS1_19SingleTileSchedulerILb0ELb1ELb1ELi128EEEEEEEEEvNT_6ParamsE,"ax",@progbits
	.align	128
.text._ZN7cutlass13device_kernelIN5flash19enable_sm80_to_sm89INS1_16FlashAttnFwdSm80INS1_25CollectiveMainloopFwdSm80ILi8ELi1ELb0EN4cute5tupleIJNS5_1CILi128EEENS7_ILi96EEENS7_ILi256EEEEEELi256ENS_10bfloat16_tEfNS_4arch4Sm80ELb0ELb0ELb0ELb0ELb0ELb0ELb1ELb1EEENS1_21CollectiveEpilogueFwdINS6_IJS8_SA_S9_EEENS6_IJNS7_ILi1EEESI_SI_EEESC_SE_Li256ELb0ELb1ELb1ELb0EEENS1_19SingleTileSchedulerILb0ELb1ELb1ELi128EEEEEEEEEvNT_6ParamsE:
        .type           _ZN7cutlass13device_kernelIN5flash19enable_sm80_to_sm89INS1_16FlashAttnFwdSm80INS1_25CollectiveMainloopFwdSm80ILi8ELi1ELb0EN4cute5tupleIJNS5_1CILi128EEENS7_ILi96EEENS7_ILi256EEEEEELi256ENS_10bfloat16_tEfNS_4arch4Sm80ELb0ELb0ELb0ELb0ELb0ELb0ELb1ELb1EEENS1_21CollectiveEpilogueFwdINS6_IJS8_SA_S9_EEENS6_IJNS7_ILi1EEESI_SI_EEESC_SE_Li256ELb0ELb1ELb1ELb0EEENS1_19SingleTileSchedulerILb0ELb1ELb1ELi128EEEEEEEEEvNT_6ParamsE,@function
        .size           _ZN7cutlass13device_kernelIN5flash19enable_sm80_to_sm89INS1_16FlashAttnFwdSm80INS1_25CollectiveMainloopFwdSm80ILi8ELi1ELb0EN4cute5tupleIJNS5_1CILi128EEENS7_ILi96EEENS7_ILi256EEEEEELi256ENS_10bfloat16_tEfNS_4arch4Sm80ELb0ELb0ELb0ELb0ELb0ELb0ELb1ELb1EEENS1_21CollectiveEpilogueFwdINS6_IJS8_SA_S9_EEENS6_IJNS7_ILi1EEESI_SI_EEESC_SE_Li256ELb0ELb1ELb1ELb0EEENS1_19SingleTileSchedulerILb0ELb1ELb1ELi128EEEEEEEEEvNT_6ParamsE,(.L_x_27 - _ZN7cutlass13device_kernelIN5flash19enable_sm80_to_sm89INS1_16FlashAttnFwdSm80INS1_25CollectiveMainloopFwdSm80ILi8ELi1ELb0EN4cute5tupleIJNS5_1CILi128EEENS7_ILi96EEENS7_ILi256EEEEEELi256ENS_10bfloat16_tEfNS_4arch4Sm80ELb0ELb0ELb0ELb0ELb0ELb0ELb1ELb1EEENS1_21CollectiveEpilogueFwdINS6_IJS8_SA_S9_EEENS6_IJNS7_ILi1EEESI_SI_EEESC_SE_Li256ELb0ELb1ELb1ELb0EEENS1_19SingleTileSchedulerILb0ELb1ELb1ELi128EEEEEEEEEvNT_6ParamsE)
        .other          _ZN7cutlass13device_kernelIN5flash19enable_sm80_to_sm89INS1_16FlashAttnFwdSm80INS1_25CollectiveMainloopFwdSm80ILi8ELi1ELb0EN4cute5tupleIJNS5_1CILi128EEENS7_ILi96EEENS7_ILi256EEEEEELi256ENS_10bfloat16_tEfNS_4arch4Sm80ELb0ELb0ELb0ELb0ELb0ELb0ELb1ELb1EEENS1_21CollectiveEpilogueFwdINS6_IJS8_SA_S9_EEENS6_IJNS7_ILi1EEESI_SI_EEESC_SE_Li256ELb0ELb1ELb1ELb0EEENS1_19SingleTileSchedulerILb0ELb1ELb1ELi128EEEEEEEEEvNT_6ParamsE,@"STO_CUDA_ENTRY STV_DEFAULT"
_ZN7cutlass13device_kernelIN5flash19enable_sm80_to_sm89INS1_16FlashAttnFwdSm80INS1_25CollectiveMainloopFwdSm80ILi8ELi1ELb0EN4cute5tupleIJNS5_1CILi128EEENS7_ILi96EEENS7_ILi256EEEEEELi256ENS_10bfloat16_tEfNS_4arch4Sm80ELb0ELb0ELb0ELb0ELb0ELb0ELb1ELb1EEENS1_21CollectiveEpilogueFwdINS6_IJS8_SA_S9_EEENS6_IJNS7_ILi1EEESI_SI_EEESC_SE_Li256ELb0ELb1ELb1ELb0EEENS1_19SingleTileSchedulerILb0ELb1ELb1ELi128EEEEEEEEEvNT_6ParamsE:
[----:B------:R-:W-:Y:S01]  /*0000*/  LDC R1, c[0x0][0x37c] ;  /* 0x0000df00ff017b82 */ /* 0x000fe20000000800 */
[----:B------:R-:W-:Y:S05]  /*0010*/  EXIT ;  /* 0x000000000000794d */ /* 0x000fea0003800000 */
.L_x_9:
        /* <DEDUP_REMOVED lines=14> */
.L_x_27:


//--------------------- .text._ZN7cutlass13device_kernelIN5flash19enable_sm80_to_sm89INS1_16FlashAttnFwdSm80INS1_25CollectiveMainloopFwdSm80ILi8ELi1ELb0EN4cute5tupleIJNS5_1CILi128EEENS7_ILi64EEENS7_ILi256EEEEEELi256ENS_10bfloat16_tEfNS_4arch4Sm80ELb0ELb0ELb0ELb1ELb0ELb0ELb1ELb1EEENS1_21CollectiveEpilogueFwdINS6_IJS8_SA_S9_EEENS6_IJNS7_ILi1EEESI_SI_EEESC_SE_Li256ELb1ELb1ELb1ELb0EEENS1_36VarlenDynamicPersistentTileSchedulerILi128ELi64ELi256ELi256ELb1ELb1ELb0ELb0ELb1ELb1EEEEEEEEEvNT_6ParamsE --------------------------
	.section	.text._ZN7cutlass13device_kernelIN5flash19enable_sm80_to_sm89INS1_16FlashAttnFwdSm80INS1_25CollectiveMainloopFwdSm80ILi8ELi1ELb0EN4cute5tupleIJNS5_1CILi128EEENS7_ILi64EEENS7_ILi256EEEEEELi256ENS_10bfloat16_tEfNS_4arch4Sm80ELb0ELb0ELb0ELb1ELb0ELb0ELb1ELb1EEENS1_21CollectiveEpilogueFwdINS6_IJS8_SA_S9_EEENS6_IJNS7_ILi1EEESI_SI_EEESC_SE_Li256ELb1ELb1ELb1ELb0EEENS1_36VarlenDynamicPersistentTileSchedulerILi128ELi64ELi256ELi256ELb1ELb1ELb0ELb0ELb1ELb1EEEEEEEEEvNT_6ParamsE,"ax",@progbits
	.align	128
.text._ZN7cutlass13device_kernelIN5flash19enable_sm80_to_sm89INS1_16FlashAttnFwdSm80INS1_25CollectiveMainloopFwdSm80ILi8ELi1ELb0EN4cute5tupleIJNS5_1CILi128EEENS7_ILi64EEENS7_ILi256EEEEEELi256ENS_10bfloat16_tEfNS_4arch4Sm80ELb0ELb0ELb0ELb1ELb0ELb0ELb1ELb1EEENS1_21CollectiveEpilogueFwdINS6_IJS8_SA_S9_EEENS6_IJNS7_ILi1EEESI_SI_EEESC_SE_Li256ELb1ELb1ELb1ELb0EEENS1_36VarlenDynamicPersistentTileSchedulerILi128ELi64ELi256ELi256ELb1ELb1ELb0ELb0ELb1ELb1EEEEEEEEEvNT_6ParamsE:
        .type           _ZN7cutlass13device_kernelIN5flash19enable_sm80_to_sm89INS1_16FlashAttnFwdSm80INS1_25CollectiveMainloopFwdSm80ILi8ELi1ELb0EN4cute5tupleIJNS5_1CILi128EEENS7_ILi64EEENS7_ILi256EEEEEELi256ENS_10bfloat16_tEfNS_4arch4Sm80ELb0ELb0ELb0ELb1ELb0ELb0ELb1ELb1EEENS1_21CollectiveEpilogueFwdINS6_IJS8_SA_S9_EEENS6_IJNS7_ILi1EEESI_SI_EEESC_SE_Li256ELb1ELb1ELb1ELb0EEENS1_36VarlenDynamicPersistentTileSchedulerILi128ELi64ELi256ELi256ELb1ELb1ELb0ELb0ELb1ELb1EEEEEEEEEvNT_6ParamsE,@function
        .size           _ZN7cutlass13device_kernelIN5flash19enable_sm80_to_sm89INS1_16FlashAttnFwdSm80INS1_25CollectiveMainloopFwdSm80ILi8ELi1ELb0EN4cute5tupleIJNS5_1CILi128EEENS7_ILi64EEENS7_ILi256EEEEEELi256ENS_10bfloat16_tEfNS_4arch4Sm80ELb0ELb0ELb0ELb1ELb0ELb0ELb1ELb1EEENS1_21CollectiveEpilogueFwdINS6_IJS8_SA_S9_EEENS6_IJNS7_ILi1EEESI_SI_EEESC_SE_Li256ELb1ELb1ELb1ELb0EEENS1_36VarlenDynamicPersistentTileSchedulerILi128ELi64ELi256ELi256ELb1ELb1ELb0ELb0ELb1ELb1EEEEEEEEEvNT_6ParamsE,(.L_x_28 - _ZN7cutlass13device_kernelIN5flash19enable_sm80_to_sm89INS1_16FlashAttnFwdSm80INS1_25CollectiveMainloopFwdSm80ILi8ELi1ELb0EN4cute5tupleIJNS5_1CILi128EEENS7_ILi64EEENS7_ILi256EEEEEELi256ENS_10bfloat16_tEfNS_4arch4Sm80ELb0ELb0ELb0ELb1ELb0ELb0ELb1ELb1EEENS1_21CollectiveEpilogueFwdINS6_IJS8_SA_S9_EEENS6_IJNS7_ILi1EEESI_SI_EEESC_SE_Li256ELb1ELb1ELb1ELb0EEENS1_36VarlenDynamicPersistentTileSchedulerILi128ELi64ELi256ELi256ELb1ELb1ELb0ELb0ELb1ELb1EEEEEEEEEvNT_6ParamsE)
        .other          _ZN7cutlass13device_kernelIN5flash19enable_sm80_to_sm89INS1_16FlashAttnFwdSm80INS1_25CollectiveMainloopFwdSm80ILi8ELi1ELb0EN4cute5tupleIJNS5_1CILi128EEENS7_ILi64EEENS7_ILi256EEEEEELi256ENS_10bfloat16_tEfNS_4arch4Sm80ELb0ELb0ELb0ELb1ELb0ELb0ELb1ELb1EEENS1_21CollectiveEpilogueFwdINS6_IJS8_SA_S9_EEENS6_IJNS7_ILi1EEESI_SI_EEESC_SE_Li256ELb1ELb1ELb1ELb0EEENS1_36VarlenDynamicPersistentTileSchedulerILi128ELi64ELi256ELi256ELb1ELb1ELb0ELb0ELb1ELb1EEEEEEEEEvNT_6ParamsE,@"STO_CUDA_ENTRY STV_DEFAULT"
_ZN7cutlass13device_kernelIN5flash19enable_sm80_to_sm89INS1_16FlashAttnFwdSm80INS1_25CollectiveMainloopFwdSm80ILi8ELi1ELb0EN4cute5tupleIJNS5_1CILi128EEENS7_ILi64EEENS7_ILi256EEEEEELi256ENS_10bfloat16_tEfNS_4arch4Sm80ELb0ELb0ELb0ELb1ELb0ELb0ELb1ELb1EEENS1_21CollectiveEpilogueFwdINS6_IJS8_SA_S9_EEENS6_IJNS7_ILi1EEESI_SI_EEESC_SE_Li256ELb1ELb1ELb1ELb0EEENS1_36VarlenDynamicPersistentTileSchedulerILi128ELi64ELi256ELi256ELb1ELb1ELb0ELb0ELb1ELb1EEEEEEEEEvNT_6ParamsE:
[----:B------:R-:W-:Y:S01]  /*0000*/  LDC R1, c[0x0][0x37c] ;  /* 0x0000df00ff017b82 */ /* 0x000fe20000000800 */
[----:B------:R-:W-:Y:S05]  /*0010*/  EXIT ;  /* 0x000000000000794d */ /* 0x000fea0003800000 */
.L_x_10:
        /* <DEDUP_REMOVED lines=14> */
.L_x_28:


//--------------------- .text._ZN7cutlass13device_kernelIN5flash19enable_sm80_to_sm89INS1_16FlashAttnFwdSm80INS1_25CollectiveMainloopFwdSm80ILi8ELi1ELb0EN4cute5tupleIJNS5_1CILi128EEENS7_ILi48EEENS7_ILi256EEEEEELi256ENS_10bfloat16_tEfNS_4arch4Sm80ELb0ELb0ELb0ELb1ELb0ELb1ELb1ELb1EEENS1_21CollectiveEpilogueFwdINS6_IJS8_SA_S9_EEENS6_IJNS7_ILi1EEESI_SI_EEESC_SE_Li256ELb1ELb1ELb1ELb0EEENS1_36VarlenDynamicPersistentTileSchedulerILi128ELi48ELi256ELi256ELb1ELb1ELb0ELb0ELb1ELb1EEEEEEEEEvNT_6ParamsE --------------------------
	.section	.text._ZN7cutlass13device_kernelIN5flash19enable_sm80_to_sm89INS1_16FlashAttnFwdSm80INS1_25CollectiveMainloopFwdSm80ILi8ELi1ELb0EN4cute5tupleIJNS5_1CILi128EEENS7_ILi48EEENS7_ILi256EEEEEELi256ENS_10bfloat16_tEfNS_4arch4Sm80ELb0ELb0ELb0ELb1ELb0ELb1ELb1ELb1EEENS1_21CollectiveEpilogueFwdINS6_IJS8_SA_S9_EEENS6_IJNS7_ILi1EEESI_SI_EEESC_SE_Li256ELb1ELb1ELb1ELb0EEENS1_36VarlenDynamicPersistentTileSchedulerILi128ELi48ELi256ELi256ELb1ELb1ELb0ELb0ELb1ELb1EEEEEEEEEvNT_6ParamsE,"ax",@progbits
	.align	128
.text._ZN7cutlass13device_kernelIN5flash19enable_sm80_to_sm89INS1_16FlashAttnFwdSm80INS1_25CollectiveMainloopFwdSm80ILi8ELi1ELb0EN4cute5tupleIJNS5_1CILi128EEENS7_ILi48EEENS7_ILi256EEEEEELi256ENS_10bfloat16_tEfNS_4arch4Sm80ELb0ELb0ELb0ELb1ELb0ELb1ELb1ELb1EEENS1_21CollectiveEpilogueFwdINS6_IJS8_SA_S9_EEENS6_IJNS7_ILi1EEESI_SI_EEESC_SE_Li256ELb1ELb1ELb1ELb0EEENS1_36VarlenDynamicPersistentTileSchedulerILi128ELi48ELi256ELi256ELb1ELb1ELb0ELb0ELb1ELb1EEEEEEEEEvNT_6ParamsE:
        .type           _ZN7cutlass13device_kernelIN5flash19enable_sm80_to_sm89INS1_16FlashAttnFwdSm80INS1_25CollectiveMainloopFwdSm80ILi8ELi1ELb0EN4cute5tupleIJNS5_1CILi128EEENS7_ILi48EEENS7_ILi256EEEEEELi256ENS_10bfloat16_tEfNS_4arch4Sm80ELb0ELb0ELb0ELb1ELb0ELb1ELb1ELb1EEENS1_21CollectiveEpilogueFwdINS6_IJS8_SA_S9_EEENS6_IJNS7_ILi1EEESI_SI_EEESC_SE_Li256ELb1ELb1ELb1ELb0EEENS1_36VarlenDynamicPersistentTileSchedulerILi128ELi48ELi256ELi256ELb1ELb1ELb0ELb0ELb1ELb1EEEEEEEEEvNT_6ParamsE,@function
        .size           _ZN7cutlass13device_kernelIN5flash19enable_sm80_to_sm89INS1_16FlashAttnFwdSm80INS1_25CollectiveMainloopFwdSm80ILi8ELi1ELb0EN4cute5tupleIJNS5_1CILi128EEENS7_ILi48EEENS7_ILi256EEEEEELi256ENS_10bfloat16_tEfNS_4arch4Sm80ELb0ELb0ELb0ELb1ELb0ELb1ELb1ELb1EEENS1_21CollectiveEpilogueFwdINS6_IJS8_SA_S9_EEENS6_IJNS7_ILi1EEESI_SI_EEESC_SE_Li256ELb1ELb1ELb1ELb0EEENS1_36VarlenDynamicPersistentTileSchedulerILi128ELi48ELi256ELi256ELb1ELb1ELb0ELb0ELb1ELb1EEEEEEEEEvNT_6ParamsE,(.L_x_29 - _ZN7cutlass13device_kernelIN5flash19enable_sm80_to_sm89INS1_16FlashAttnFwdSm80INS1_25CollectiveMainloopFwdSm80ILi8ELi1ELb0EN4cute5tupleIJNS5_1CILi128EEENS7_ILi48EEENS7_ILi256EEEEEELi256ENS_10bfloat16_tEfNS_4arch4Sm80ELb0ELb0ELb0ELb1ELb0ELb1ELb1ELb1EEENS1_21CollectiveEpilogueFwdINS6_IJS8_SA_S9_EEENS6_IJNS7_ILi1EEESI_SI_EEESC_SE_Li256ELb1ELb1ELb1ELb0EEENS1_36VarlenDynamicPersistentTileSchedulerILi128ELi48ELi256ELi256ELb1ELb1ELb0ELb0ELb1ELb1EEEEEEEEEvNT_6ParamsE)
        .other          _ZN7cutlass13device_kernelIN5flash19enable_sm80_to_sm89INS1_16FlashAttnFwdSm80INS1_25CollectiveMainloopFwdSm80ILi8ELi1ELb0EN4cute5tupleIJNS5_1CILi128EEENS7_ILi48EEENS7_ILi256EEEEEELi256ENS_10bfloat16_tEfNS_4arch4Sm80ELb0ELb0ELb0ELb1ELb0ELb1ELb1ELb1EEENS1_21CollectiveEpilogueFwdINS6_IJS8_SA_S9_EEENS6_IJNS7_ILi1EEESI_SI_EEESC_SE_Li256ELb1ELb1ELb1ELb0EEENS1_36VarlenDynamicPersistentTileSchedulerILi128ELi48ELi256ELi256ELb1ELb1ELb0ELb0ELb1ELb1EEEEEEEEEvNT_6ParamsE,@"STO_CUDA_ENTRY STV_DEFAULT"
_ZN7cutlass13device_kernelIN5flash19enable_sm80_to_sm89INS1_16FlashAttnFwdSm80INS1_25CollectiveMainloopFwdSm80ILi8ELi1ELb0EN4cute5tupleIJNS5_1CILi128EEENS7_ILi48EEENS7_ILi256EEEEEELi256ENS_10bfloat16_tEfNS_4arch4Sm80ELb0ELb0ELb0ELb1ELb0ELb1ELb1ELb1EEENS1_21CollectiveEpilogueFwdINS6_IJS8_SA_S9_EEENS6_IJNS7_ILi1EEESI_SI_EEESC_SE_Li256ELb1ELb1ELb1ELb0EEENS1_36VarlenDynamicPersistentTileSchedulerILi128ELi48ELi256ELi256ELb1ELb1ELb0ELb0ELb1ELb1EEEEEEEEEvNT_6ParamsE:
[----:B------:R-:W-:Y:S01]  /*0000*/  LDC R1, c[0x0][0x37c] ;  /* 0x0000df00ff017b82 */ /* 0x000fe20000000800 */
[----:B------:R-:W-:Y:S05]  /*0010*/  EXIT ;  /* 0x000000000000794d */ /* 0x000fea0003800000 */
.L_x_11:
        /* <DEDUP_REMOVED lines=14> */
.L_x_29:


//--------------------- .text._ZN7cutlass13device_kernelIN5flash19enable_sm80_to_sm89INS1_16FlashAttnFwdSm80INS1_25CollectiveMainloopFwdSm80ILi8ELi1ELb0EN4cute5tupleIJNS5_1CILi128EEENS7_ILi64EEENS7_ILi256EEEEEELi256ENS_10bfloat16_tEfNS_4arch4Sm80ELb0ELb1ELb0ELb0ELb0ELb0ELb1ELb1EEENS1_21CollectiveEpilogueFwdINS6_IJS8_SA_S9_EEENS6_IJNS7_ILi1EEESI_SI_EEESC_SE_Li256ELb0ELb1ELb1ELb0EEENS1_19SingleTileSchedulerILb0ELb1ELb1ELi128EEEEEEEEEvNT_6ParamsE --------------------------
	.section	.text._ZN7cutlass13device_kernelIN5flash19enable_sm80_to_sm89INS1_16FlashAttnFwdSm80INS1_25CollectiveMainloopFwdSm80ILi8ELi1ELb0EN4cute5tupleIJNS5_1CILi128EEENS7_ILi64EEENS7_ILi256EEEEEELi256ENS_10bfloat16_tEfNS_4arch4Sm80ELb0ELb1ELb0ELb0ELb0ELb0ELb1ELb1EEENS1_21CollectiveEpilogueFwdINS6_IJS8_SA_S9_EEENS6_IJNS7_ILi1EEESI_SI_EEESC_SE_Li256ELb0ELb1ELb1ELb0EEENS1_19SingleTileSchedulerILb0ELb1ELb1ELi128EEEEEEEEEvNT_6ParamsE,"ax",@progbits
	.align	128
.text._ZN7cutlass13device_kernelIN5flash19enable_sm80_to_sm89INS1_16FlashAttnFwdSm80INS1_25CollectiveMainloopFwdSm80ILi8ELi1ELb0EN4cute5tupleIJNS5_1CILi128EEENS7_ILi64EEENS7_ILi256EEEEEELi256ENS_10bfloat16_tEfNS_4arch4Sm80ELb0ELb1ELb0ELb0ELb0ELb0ELb1ELb1EEENS1_21CollectiveEpilogueFwdINS6_IJS8_SA_S9_EEENS6_IJNS7_ILi1EEESI_SI_EEESC_SE_Li256ELb0ELb1ELb1ELb0EEENS1_19SingleTileSchedulerILb0ELb1ELb1ELi128EEEEEEEEEvNT_6ParamsE:
        .type           _ZN7cutlass13device_kernelIN5flash19enable_sm80_to_sm89INS1_16FlashAttnFwdSm80INS1_25CollectiveMainloopFwdSm80ILi8ELi1ELb0EN4cute5tupleIJNS5_1CILi128EEENS7_ILi64EEENS7_ILi256EEEEEELi256ENS_10bfloat16_tEfNS_4arch4Sm80ELb0ELb1ELb0ELb0ELb0ELb0ELb1ELb1EEENS1_21CollectiveEpilogueFwdINS6_IJS8_SA_S9_EEENS6_IJNS7_ILi1EEESI_SI_EEESC_SE_Li256ELb0ELb1ELb1ELb0EEENS1_19SingleTileSchedulerILb0ELb1ELb1ELi128EEEEEEEEEvNT_6ParamsE,@function
        .size           _ZN7cutlass13device_kernelIN5flash19enable_sm80_to_sm89INS1_16FlashAttnFwdSm80INS1_25CollectiveMainloopFwdSm80ILi8ELi1ELb0EN4cute5tupleIJNS5_1CILi128EEENS7_ILi64EEENS7_ILi256EEEEEELi256ENS_10bfloat16_tEfNS_4arch4Sm80ELb0ELb1ELb0ELb0ELb0ELb0ELb1ELb1EEENS1_21CollectiveEpilogueFwdINS6_IJS8_SA_S9_EEENS6_IJNS7_ILi1EEESI_SI_EEESC_SE_Li256ELb0ELb1ELb1ELb0EEENS1_19SingleTileSchedulerILb0ELb1ELb1ELi128EEEEEEEEEvNT_6ParamsE,(.L_x_30 - _ZN7cutlass13device_kernelIN5flash19enable_sm80_to_sm89INS1_16FlashAttnFwdSm80INS1_25CollectiveMainloopFwdSm80ILi8ELi1ELb0EN4cute5tupleIJNS5_1CILi128EEENS7_ILi64EEENS7_ILi256EEEEEELi256ENS_10bfloat16_tEfNS_4arch4Sm80ELb0ELb1ELb0ELb0ELb0ELb0ELb1ELb1EEENS1_21CollectiveEpilogueFwdINS6_IJS8_SA_S9_EEENS6_IJNS7_ILi1EEESI_SI_EEESC_SE_Li256ELb0ELb1ELb1ELb0EEENS1_19SingleTileSchedulerILb0ELb1ELb1ELi128EEEEEEEEEvNT_6ParamsE)
        .other          _ZN7cutlass13device_kernelIN5flash19enable_sm80_to_sm89INS1_16FlashAttnFwdSm80INS1_25CollectiveMainloopFwdSm80ILi8ELi1ELb0EN4cute5tupleIJNS5_1CILi128EEENS7_ILi64EEENS7_ILi256EEEEEELi256ENS_10bfloat16_tEfNS_4arch4Sm80ELb0ELb1ELb0ELb0ELb0ELb0ELb1ELb1EEENS1_21CollectiveEpilogueFwdINS6_IJS8_SA_S9_EEENS6_IJNS7_ILi1EEESI_SI_EEESC_SE_Li256ELb0ELb1ELb1ELb0EEENS1_19SingleTileSchedulerILb0ELb1ELb1ELi128EEEEEEEEEvNT_6ParamsE,@"STO_CUDA_ENTRY STV_DEFAULT"
_ZN7cutlass13device_kernelIN5flash19enable_sm80_to_sm89INS1_16FlashAttnFwdSm80INS1_25CollectiveMainloopFwdSm80ILi8ELi1ELb0EN4cute5tupleIJNS5_1CILi128EEENS7_ILi64EEENS7_ILi256EEEEEELi256ENS_10bfloat16_tEfNS_4arch4Sm80ELb0ELb1ELb0ELb0ELb0ELb0ELb1ELb1EEENS1_21CollectiveEpilogueFwdINS6_IJS8_SA_S9_EEENS6_IJNS7_ILi1EEESI_SI_EEESC_SE_Li256ELb0ELb1ELb1ELb0EEENS1_19SingleTileSchedulerILb0ELb1ELb1ELi128EEEEEEEEEvNT_6ParamsE:
[----:B------:R-:W-:Y:S01]  /*0000*/  LDC R1, c[0x0][0x37c] ;  /* 0x0000df00ff017b82 */ /* 0x000fe20000000800 */
[----:B------:R-:W-:Y:S05]  /*0010*/  EXIT ;  /* 0x000000000000794d */ /* 0x000fea0003800000 */
.L_x_12:
        /* <DEDUP_REMOVED lines=14> */
.L_x_30:


//--------------------- .text._ZN7cutlass13device_kernelIN5flash19enable_sm80_to_sm89INS1_16FlashAttnFwdSm80INS1_25CollectiveMainloopFwdSm80ILi8ELi1ELb0EN4cute5tupleIJNS5_1CILi128EEENS7_ILi64EEENS7_ILi256EEEEEELi256ENS_10bfloat16_tEfNS_4arch4Sm80ELb0ELb1ELb0ELb1ELb0ELb0ELb1ELb1EEENS1_21CollectiveEpilogueFwdINS6_IJS8_SA_S9_EEENS6_IJNS7_ILi1EEESI_SI_EEESC_SE_Li256ELb1ELb1ELb1ELb0EEENS1_36VarlenDynamicPersistentTileSchedulerILi128ELi64ELi256ELi256ELb1ELb1ELb0ELb1ELb0ELb1EEEEEEEEEvNT_6ParamsE --------------------------
	.section	.text._ZN7cutlass13device_kernelIN5flash19enable_sm80_to_sm89INS1_16FlashAttnFwdSm80INS1_25CollectiveMainloopFwdSm80ILi8ELi1ELb0EN4cute5tupleIJNS5_1CILi128EEENS7_ILi64EEENS7_ILi256EEEEEELi256ENS_10bfloat16_tEfNS_4arch4Sm80ELb0ELb1ELb0ELb1ELb0ELb0ELb1ELb1EEENS1_21CollectiveEpilogueFwdINS6_IJS8_SA_S9_EEENS6_IJNS7_ILi1EEESI_SI_EEESC_SE_Li256ELb1ELb1ELb1ELb0EEENS1_36VarlenDynamicPersistentTileSchedulerILi128ELi64ELi256ELi256ELb1ELb1ELb0ELb1ELb0ELb1EEEEEEEEEvNT_6ParamsE,"ax",@progbits
	.align	128
.text._ZN7cutlass13device_kernelIN5flash19enable_sm80_to_sm89INS1_16FlashAttnFwdSm80INS1_25CollectiveMainloopFwdSm80ILi8ELi1ELb0EN4cute5tupleIJNS5_1CILi128EEENS7_ILi64EEENS7_ILi256EEEEEELi256ENS_10bfloat16_tEfNS_4arch4Sm80ELb0ELb1ELb0ELb1ELb0ELb0ELb1ELb1EEENS1_21CollectiveEpilogueFwdINS6_IJS8_SA_S9_EEENS6_IJNS7_ILi1EEESI_SI_EEESC_SE_Li256ELb1ELb1ELb1ELb0EEENS1_36VarlenDynamicPersistentTileSchedulerILi128ELi64ELi256ELi256ELb1ELb1ELb0ELb1ELb0ELb1EEEEEEEEEvNT_6ParamsE:
        .type           _ZN7cutlass13device_kernelIN5flash19enable_sm80_to_sm89INS1_16FlashAttnFwdSm80INS1_25CollectiveMainloopFwdSm80ILi8ELi1ELb0EN4cute5tupleIJNS5_1CILi128EEENS7_ILi64EEENS7_ILi256EEEEEELi256ENS_10bfloat16_tEfNS_4arch4Sm80ELb0ELb1ELb0ELb1ELb0ELb0ELb1ELb1EEENS1_21CollectiveEpilogueFwdINS6_IJS8_SA_S9_EEENS6_IJNS7_ILi1EEESI_SI_EEESC_SE_Li256ELb1ELb1ELb1ELb0EEENS1_36VarlenDynamicPersistentTileSchedulerILi128ELi64ELi256ELi256ELb1ELb1ELb0ELb1ELb0ELb1EEEEEEEEEvNT_6ParamsE,@function
        .size           _ZN7cutlass13device_kernelIN5flash19enable_sm80_to_sm89INS1_16FlashAttnFwdSm80INS1_25CollectiveMainloopFwdSm80ILi8ELi1ELb0EN4cute5tupleIJNS5_1CILi128EEENS7_ILi64EEENS7_ILi256EEEEEELi256ENS_10bfloat16_tEfNS_4arch4Sm80ELb0ELb1ELb0ELb1ELb0ELb0ELb1ELb1EEENS1_21CollectiveEpilogueFwdINS6_IJS8_SA_S9_EEENS6_IJNS7_ILi1EEESI_SI_EEESC_SE_Li256ELb1ELb1ELb1ELb0EEENS1_36VarlenDynamicPersistentTileSchedulerILi128ELi64ELi256ELi256ELb1ELb1ELb0ELb1ELb0ELb1EEEEEEEEEvNT_6ParamsE,(.L_x_31 - _ZN7cutlass13device_kernelIN5flash19enable_sm80_to_sm89INS1_16FlashAttnFwdSm80INS1_25CollectiveMainloopFwdSm80ILi8ELi1ELb0EN4cute5tupleIJNS5_1CILi128EEENS7_ILi64EEENS7_ILi256EEEEEELi256ENS_10bfloat16_tEfNS_4arch4Sm80ELb0ELb1ELb0ELb1ELb0ELb0ELb1ELb1EEENS1_21CollectiveEpilogueFwdINS6_IJS8_SA_S9_EEENS6_IJNS7_ILi1EEESI_SI_EEESC_SE_Li256ELb1ELb1ELb1ELb0EEENS1_36VarlenDynamicPersistentTileSchedulerILi128ELi64ELi256ELi256ELb1ELb1ELb0ELb1ELb0ELb1EEEEEEEEEvNT_6ParamsE)
        .other          _ZN7cutlass13device_kernelIN5flash19enable_sm80_to_sm89INS1_16FlashAttnFwdSm80INS1_25CollectiveMainloopFwdSm80ILi8ELi1ELb0EN4cute5tupleIJNS5_1CILi128EEENS7_ILi64EEENS7_ILi256EEEEEELi256ENS_10bfloat16_tEfNS_4arch4Sm80ELb0ELb1ELb0ELb1ELb0ELb0ELb1ELb1EEENS1_21CollectiveEpilogueFwdINS6_IJS8_SA_S9_EEENS6_IJNS7_ILi1EEESI_SI_EEESC_SE_Li256ELb1ELb1ELb1ELb0EEENS1_36VarlenDynamicPersistentTileSchedulerILi128ELi64ELi256ELi256ELb1ELb1ELb0ELb1ELb0ELb1EEEEEEEEEvNT_6ParamsE,@"STO_CUDA_ENTRY STV_DEFAULT"
_ZN7cutlass13device_kernelIN5flash19enable_sm80_to_sm89INS1_16FlashAttnFwdSm80INS1_25CollectiveMainloopFwdSm80ILi8ELi1ELb0EN4cute5tupleIJNS5_1CILi128EEENS7_ILi64EEENS7_ILi256EEEEEELi256ENS_10bfloat16_tEfNS_4arch4Sm80ELb0ELb1ELb0ELb1ELb0ELb0ELb1ELb1EEENS1_21CollectiveEpilogueFwdINS6_IJS8_SA_S9_EEENS6_IJNS7_ILi1EEESI_SI_EEESC_SE_Li256ELb1ELb1ELb1ELb0EEENS1_36VarlenDynamicPersistentTileSchedulerILi128ELi64ELi256ELi256ELb1ELb1ELb0ELb1ELb0ELb1EEEEEEEEEvNT_6ParamsE:
[----:B------:R-:W-:Y:S01]  /*0000*/  LDC R1, c[0x0][0x37c] ;  /* 0x0000df00ff017b82 */ /* 0x000fe20000000800 */
[----:B------:R-:W-:Y:S05]  /*0010*/  EXIT ;  /* 0x000000000000794d */ /* 0x000fea0003800000 */
.L_x_13:
        /* <DEDUP_REMOVED lines=14> */
.L_x_31:


//--------------------- .text._ZN7cutlass13device_kernelIN5flash19enable_sm80_to_sm89INS1_16FlashAttnFwdSm80INS1_25CollectiveMainloopFwdSm80ILi8ELi1ELb0EN4cute5tupleIJNS5_1CILi128EEENS7_ILi48EEENS7_ILi256EEEEEELi256ENS_10bfloat16_tEfNS_4arch4Sm80ELb0ELb1ELb0ELb1ELb0ELb1ELb1ELb1EEENS1_21CollectiveEpilogueFwdINS6_IJS8_SA_S9_EEENS6_IJNS7_ILi1EEESI_SI_EEESC_SE_Li256ELb1ELb1ELb1ELb0EEENS1_36VarlenDynamicPersistentTileSchedulerILi128ELi48ELi256ELi256ELb1ELb1ELb0ELb1ELb0ELb1EEEEEEEEEvNT_6ParamsE --------------------------
	.section	.text._ZN7cutlass13device_kernelIN5flash19enable_sm80_to_sm89INS1_16FlashAttnFwdSm80INS1_25CollectiveMainloopFwdSm80ILi8ELi1ELb0EN4cute5tupleIJNS5_1CILi128EEENS7_ILi48EEENS7_ILi256EEEEEELi256ENS_10bfloat16_tEfNS_4arch4Sm80ELb0ELb1ELb0ELb1ELb0ELb1ELb1ELb1EEENS1_21CollectiveEpilogueFwdINS6_IJS8_SA_S9_EEENS6_IJNS7_ILi1EEESI_SI_EEESC_SE_Li256ELb1ELb1ELb1ELb0EEENS1_36VarlenDynamicPersistentTileSchedulerILi128ELi48ELi256ELi256ELb1ELb1ELb0ELb1ELb0ELb1EEEEEEEEEvNT_6ParamsE,"ax",@progbits
	.align	128
.text._ZN7cutlass13device_kernelIN5flash19enable_sm80_to_sm89INS1_16FlashAttnFwdSm80INS1_25CollectiveMainloopFwdSm80ILi8ELi1ELb0EN4cute5tupleIJNS5_1CILi128EEENS7_ILi48EEENS7_ILi256EEEEEELi256ENS_10bfloat16_tEfNS_4arch4Sm80ELb0ELb1ELb0ELb1ELb0ELb1ELb1ELb1EEENS1_21CollectiveEpilogueFwdINS6_IJS8_SA_S9_EEENS6_IJNS7_ILi1EEESI_SI_EEESC_SE_Li256ELb1ELb1ELb1ELb0EEENS1_36VarlenDynamicPersistentTileSchedulerILi128ELi48ELi256ELi256ELb1ELb1ELb0ELb1ELb0ELb1EEEEEEEEEvNT_6ParamsE:
        .type           _ZN7cutlass13device_kernelIN5flash19enable_sm80_to_sm89INS1_16FlashAttnFwdSm80INS1_25CollectiveMainloopFwdSm80ILi8ELi1ELb0EN4cute5tupleIJNS5_1CILi128EEENS7_ILi48EEENS7_ILi256EEEEEELi256ENS_10bfloat16_tEfNS_4arch4Sm80ELb0ELb1ELb0ELb1ELb0ELb1ELb1ELb1EEENS1_21CollectiveEpilogueFwdINS6_IJS8_SA_S9_EEENS6_IJNS7_ILi1EEESI_SI_EEESC_SE_Li256ELb1ELb1ELb1ELb0EEENS1_36VarlenDynamicPersistentTileSchedulerILi128ELi48ELi256ELi256ELb1ELb1ELb0ELb1ELb0ELb1EEEEEEEEEvNT_6ParamsE,@function
        .size           _ZN7cutlass13device_kernelIN5flash19enable_sm80_to_sm89INS1_16FlashAttnFwdSm80INS1_25CollectiveMainloopFwdSm80ILi8ELi1ELb0EN4cute5tupleIJNS5_1CILi128EEENS7_ILi48EEENS7_ILi256EEEEEELi256ENS_10bfloat16_tEfNS_4arch4Sm80ELb0ELb1ELb0ELb1ELb0ELb1ELb1ELb1EEENS1_21CollectiveEpilogueFwdINS6_IJS8_SA_S9_EEENS6_IJNS7_ILi1EEESI_SI_EEESC_SE_Li256ELb1ELb1ELb1ELb0EEENS1_36VarlenDynamicPersistentTileSchedulerILi128ELi48ELi256ELi256ELb1ELb1ELb0ELb1ELb0ELb1EEEEEEEEEvNT_6ParamsE,(.L_x_32 - _ZN7cutlass13device_kernelIN5flash19enable_sm80_to_sm89INS1_16FlashAttnFwdSm80INS1_25CollectiveMainloopFwdSm80ILi8ELi1ELb0EN4cute5tupleIJNS5_1CILi128EEENS7_ILi48EEENS7_ILi256EEEEEELi256ENS_10bfloat16_tEfNS_4arch4Sm80ELb0ELb1ELb0ELb1ELb0ELb1ELb1ELb1EEENS1_21CollectiveEpilogueFwdINS6_IJS8_SA_S9_EEENS6_IJNS7_ILi1EEESI_SI_EEESC_SE_Li256ELb1ELb1ELb1ELb0EEENS1_36VarlenDynamicPersistentTileSchedulerILi128ELi48ELi256ELi256ELb1ELb1ELb0ELb1ELb0ELb1EEEEEEEEEvNT_6ParamsE)
        .other          _ZN7cutlass13device_kernelIN5flash19enable_sm80_to_sm89INS1_16FlashAttnFwdSm80INS1_25CollectiveMainloopFwdSm80ILi8ELi1ELb0EN4cute5tupleIJNS5_1CILi128EEENS7_ILi48EEENS7_ILi256EEEEEELi256ENS_10bfloat16_tEfNS_4arch4Sm80ELb0ELb1ELb0ELb1ELb0ELb1ELb1ELb1EEENS1_21CollectiveEpilogueFwdINS6_IJS8_SA_S9_EEENS6_IJNS7_ILi1EEESI_SI_EEESC_SE_Li256ELb1ELb1ELb1ELb0EEENS1_36VarlenDynamicPersistentTileSchedulerILi128ELi48ELi256ELi256ELb1ELb1ELb0ELb1ELb0ELb1EEEEEEEEEvNT_6ParamsE,@"STO_CUDA_ENTRY STV_DEFAULT"
_ZN7cutlass13device_kernelIN5flash19enable_sm80_to_sm89INS1_16FlashAttnFwdSm80INS1_25CollectiveMainloopFwdSm80ILi8ELi1ELb0EN4cute5tupleIJNS5_1CILi128EEENS7_ILi48EEENS7_ILi256EEEEEELi256ENS_10bfloat16_tEfNS_4arch4Sm80ELb0ELb1ELb0ELb1ELb0ELb1ELb1ELb1EEENS1_21CollectiveEpilogueFwdINS6_IJS8_SA_S9_EEENS6_IJNS7_ILi1EEESI_SI_EEESC_SE_Li256ELb1ELb1ELb1ELb0EEENS1_36VarlenDynamicPersistentTileSchedulerILi128ELi48ELi256ELi256ELb1ELb1ELb0ELb1ELb0ELb1EEEEEEEEEvNT_6ParamsE:
[----:B------:R-:W-:Y:S01]  /*0000*/  LDC R1, c[0x0][0x37c] ;  /* 0x0000df00ff017b82 */ /* 0x000fe20000000800 */
[----:B------:R-:W-:Y:S05]  /*0010*/  EXIT ;  /* 0x000000000000794d */ /* 0x000fea0003800000 */
.L_x_14:
        /* <DEDUP_REMOVED lines=14> */
.L_x_32:


//--------------------- .text._ZN7cutlass13device_kernelIN5flash19enable_sm80_to_sm89INS1_16FlashAttnFwdSm80INS1_25CollectiveMainloopFwdSm80ILi8ELi1ELb0EN4cute5tupleIJNS5_1CILi128EEENS7_ILi96EEENS7_ILi256EEEEEELi256ENS_10bfloat16_tEfNS_4arch4Sm80ELb1ELb0ELb0ELb0ELb0ELb0ELb1ELb1EEENS1_21CollectiveEpilogueFwdINS6_IJS8_SA_S9_EEENS6_IJNS7_ILi1EEESI_SI_EEESC_SE_Li256ELb0ELb1ELb1ELb0EEENS1_30DynamicPersistentTileSchedulerILi256ELi256ELb1ELb1ELb0EEEEEEEEEvNT_6ParamsE --------------------------
	.section	.text._ZN7cutlass13device_kernelIN5flash19enable_sm80_to_sm89INS1_16FlashAttnFwdSm80INS1_25CollectiveMainloopFwdSm80ILi8ELi1ELb0EN4cute5tupleIJNS5_1CILi128EEENS7_ILi96EEENS7_ILi256EEEEEELi256ENS_10bfloat16_tEfNS_4arch4Sm80ELb1ELb0ELb0ELb0ELb0ELb0ELb1ELb1EEENS1_21CollectiveEpilogueFwdINS6_IJS8_SA_S9_EEENS6_IJNS7_ILi1EEESI_SI_EEESC_SE_Li256ELb0ELb1ELb1ELb0EEENS1_30DynamicPersistentTileSchedulerILi256ELi256ELb1ELb1ELb0EEEEEEEEEvNT_6ParamsE,"ax",@progbits
	.align	128
.text._ZN7cutlass13device_kernelIN5flash19enable_sm80_to_sm89INS1_16FlashAttnFwdSm80INS1_25CollectiveMainloopFwdSm80ILi8ELi1ELb0EN4cute5tupleIJNS5_1CILi128EEENS7_ILi96EEENS7_ILi256EEEEEELi256ENS_10bfloat16_tEfNS_4arch4Sm80ELb1ELb0ELb0ELb0ELb0ELb0ELb1ELb1EEENS1_21CollectiveEpilogueFwdINS6_IJS8_SA_S9_EEENS6_IJNS7_ILi1EEESI_SI_EEESC_SE_Li256ELb0ELb1ELb1ELb0EEENS1_30DynamicPersistentTileSchedulerILi256ELi256ELb1ELb1ELb0EEEEEEEEEvNT_6ParamsE:
        .type           _ZN7cutlass13device_kernelIN5flash19enable_sm80_to_sm89INS1_16FlashAttnFwdSm80INS1_25CollectiveMainloopFwdSm80ILi8ELi1ELb0EN4cute5tupleIJNS5_1CILi128EEENS7_ILi96EEENS7_ILi256EEEEEELi256ENS_10bfloat16_tEfNS_4arch4Sm80ELb1ELb0ELb0ELb0ELb0ELb0ELb1ELb1EEENS1_21CollectiveEpilogueFwdINS6_IJS8_SA_S9_EEENS6_IJNS7_ILi1EEESI_SI_EEESC_SE_Li256ELb0ELb1ELb1ELb0EEENS1_30DynamicPersistentTileSchedulerILi256ELi256ELb1ELb1ELb0EEEEEEEEEvNT_6ParamsE,@function
        .size           _ZN7cutlass13device_kernelIN5flash19enable_sm80_to_sm89INS1_16FlashAttnFwdSm80INS1_25CollectiveMainloopFwdSm80ILi8ELi1ELb0EN4cute5tupleIJNS5_1CILi128EEENS7_ILi96EEENS7_ILi256EEEEEELi256ENS_10bfloat16_tEfNS_4arch4Sm80ELb1ELb0ELb0ELb0ELb0ELb0ELb1ELb1EEENS1_21CollectiveEpilogueFwdINS6_IJS8_SA_S9_EEENS6_IJNS7_ILi1EEESI_SI_EEESC_SE_Li256ELb0ELb1ELb1ELb0EEENS1_30DynamicPersistentTileSchedulerILi256ELi256ELb1ELb1ELb0EEEEEEEEEvNT_6ParamsE,(.L_x_33 - _ZN7cutlass13device_kernelIN5flash19enable_sm80_to_sm89INS1_16FlashAttnFwdSm80INS1_25CollectiveMainloopFwdSm80ILi8ELi1ELb0EN4cute5tupleIJNS5_1CILi128EEENS7_ILi96EEENS7_ILi256EEEEEELi256ENS_10bfloat16_tEfNS_4arch4Sm80ELb1ELb0ELb0ELb0ELb0ELb0ELb1ELb1EEENS1_21CollectiveEpilogueFwdINS6_IJS8_SA_S9_EEENS6_IJNS7_ILi1EEESI_SI_EEESC_SE_Li256ELb0ELb1ELb1ELb0EEENS1_30DynamicPersistentTileSchedulerILi256ELi256ELb1ELb1ELb0EEEEEEEEEvNT_6ParamsE)
        .other          _ZN7cutlass13device_kernelIN5flash19enable_sm80_to_sm89INS1_16FlashAttnFwdSm80INS1_25CollectiveMainloopFwdSm80ILi8ELi1ELb0EN4cute5tupleIJNS5_1CILi128EEENS7_ILi96EEENS7_ILi256EEEEEELi256ENS_10bfloat16_tEfNS_4arch4Sm80ELb1ELb0ELb0ELb0ELb0ELb0ELb1ELb1EEENS1_21CollectiveEpilogueFwdINS6_IJS8_SA_S9_EEENS6_IJNS7_ILi1EEESI_SI_EEESC_SE_Li256ELb0ELb1ELb1ELb0EEENS1_30DynamicPersistentTileSchedulerILi256ELi256ELb1ELb1ELb0EEEEEEEEEvNT_6ParamsE,@"STO_CUDA_ENTRY STV_DEFAULT"
_ZN7cutlass13device_kernelIN5flash19enable_sm80_to_sm89INS1_16FlashAttnFwdSm80INS1_25CollectiveMainloopFwdSm80ILi8ELi1ELb0EN4cute5tupleIJNS5_1CILi128EEENS7_ILi96EEENS7_ILi256EEEEEELi256ENS_10bfloat16_tEfNS_4arch4Sm80ELb1ELb0ELb0ELb0ELb0ELb0ELb1ELb1EEENS1_21CollectiveEpilogueFwdINS6_IJS8_SA_S9_EEENS6_IJNS7_ILi1EEESI_SI_EEESC_SE_Li256ELb0ELb1ELb1ELb0EEENS1_30DynamicPersistentTileSchedulerILi256ELi256ELb1ELb1ELb0EEEEEEEEEvNT_6ParamsE:
[----:B------:R-:W-:Y:S01]  /*0000*/  LDC R1, c[0x0][0x37c] ;  /* 0x0000df00ff017b82 */ /* 0x000fe20000000800 */
[----:B------:R-:W-:Y:S05]  /*0010*/  EXIT ;  /* 0x000000000000794d */ /* 0x000fea0003800000 */
.L_x_15:
        /* <DEDUP_REMOVED lines=14> */
.L_x_33:


//--------------------- .text._ZN7cutlass13device_kernelIN5flash19enable_sm80_to_sm89INS1_16FlashAttnFwdSm80INS1_25CollectiveMainloopFwdSm80ILi8ELi1ELb0EN4cute5tupleIJNS5_1CILi128EEENS7_ILi64EEENS7_ILi256EEEEEELi256ENS_10bfloat16_tEfNS_4arch4Sm80ELb1ELb0ELb0ELb1ELb0ELb0ELb1ELb1EEENS1_21CollectiveEpilogueFwdINS6_IJS8_SA_S9_EEENS6_IJNS7_ILi1EEESI_SI_EEESC_SE_Li256ELb1ELb1ELb1ELb0EEENS1_36VarlenDynamicPersistentTileSchedulerILi128ELi64ELi256ELi256ELb1ELb1ELb0ELb1ELb1ELb1EEEEEEEEEvNT_6ParamsE --------------------------
	.section	.text._ZN7cutlass13device_kernelIN5flash19enable_sm80_to_sm89INS1_16FlashAttnFwdSm80INS1_25CollectiveMainloopFwdSm80ILi8ELi1ELb0EN4cute5tupleIJNS5_1CILi128EEENS7_ILi64EEENS7_ILi256EEEEEELi256ENS_10bfloat16_tEfNS_4arch4Sm80ELb1ELb0ELb0ELb1ELb0ELb0ELb1ELb1EEENS1_21CollectiveEpilogueFwdINS6_IJS8_SA_S9_EEENS6_IJNS7_ILi1EEESI_SI_EEESC_SE_Li256ELb1ELb1ELb1ELb0EEENS1_36VarlenDynamicPersistentTileSchedulerILi128ELi64ELi256ELi256ELb1ELb1ELb0ELb1ELb1ELb1EEEEEEEEEvNT_6ParamsE,"ax",@progbits
	.align	128
.text._ZN7cutlass13device_kernelIN5flash19enable_sm80_to_sm89INS1_16FlashAttnFwdSm80INS1_25CollectiveMainloopFwdSm80ILi8ELi1ELb0EN4cute5tupleIJNS5_1CILi128EEENS7_ILi64EEENS7_ILi256EEEEEELi256ENS_10bfloat16_tEfNS_4arch4Sm80ELb1ELb0ELb0ELb1ELb0ELb0ELb1ELb1EEENS1_21CollectiveEpilogueFwdINS6_IJS8_SA_S9_EEENS6_IJNS7_ILi1EEESI_SI_EEESC_SE_Li256ELb1ELb1ELb1ELb0EEENS1_36VarlenDynamicPersistentTileSchedulerILi128ELi64ELi256ELi256ELb1ELb1ELb0ELb1ELb1ELb1EEEEEEEEEvNT_6ParamsE:
        .type           _ZN7cutlass13device_kernelIN5flash19enable_sm80_to_sm89INS1_16FlashAttnFwdSm80INS1_25CollectiveMainloopFwdSm80ILi8ELi1ELb0EN4cute5tupleIJNS5_1CILi128EEENS7_ILi64EEENS7_ILi256EEEEEELi256ENS_10bfloat16_tEfNS_4arch4Sm80ELb1ELb0ELb0ELb1ELb0ELb0ELb1ELb1EEENS1_21CollectiveEpilogueFwdINS6_IJS8_SA_S9_EEENS6_IJNS7_ILi1EEESI_SI_EEESC_SE_Li256ELb1ELb1ELb1ELb0EEENS1_36VarlenDynamicPersistentTileSchedulerILi128ELi64ELi256ELi256ELb1ELb1ELb0ELb1ELb1ELb1EEEEEEEEEvNT_6ParamsE,@function
        .size           _ZN7cutlass13device_kernelIN5flash19enable_sm80_to_sm89INS1_16FlashAttnFwdSm80INS1_25CollectiveMainloopFwdSm80ILi8ELi1ELb0EN4cute5tupleIJNS5_1CILi128EEENS7_ILi64EEENS7_ILi256EEEEEELi256ENS_10bfloat16_tEfNS_4arch4Sm80ELb1ELb0ELb0ELb1ELb0ELb0ELb1ELb1EEENS1_21CollectiveEpilogueFwdINS6_IJS8_SA_S9_EEENS6_IJNS7_ILi1EEESI_SI_EEESC_SE_Li256ELb1ELb1ELb1ELb0EEENS1_36VarlenDynamicPersistentTileSchedulerILi128ELi64ELi256ELi256ELb1ELb1ELb0ELb1ELb1ELb1EEEEEEEEEvNT_6ParamsE,(.L_x_34 - _ZN7cutlass13device_kernelIN5flash19enable_sm80_to_sm89INS1_16FlashAttnFwdSm80INS1_25CollectiveMainloopFwdSm80ILi8ELi1ELb0EN4cute5tupleIJNS5_1CILi128EEENS7_ILi64EEENS7_ILi256EEEEEELi256ENS_10bfloat16_tEfNS_4arch4Sm80ELb1ELb0ELb0ELb1ELb0ELb0ELb1ELb1EEENS1_21CollectiveEpilogueFwdINS6_IJS8_SA_S9_EEENS6_IJNS7_ILi1EEESI_SI_EEESC_SE_Li256ELb1ELb1ELb1ELb0EEENS1_36VarlenDynamicPersistentTileSchedulerILi128ELi64ELi256ELi256ELb1ELb1ELb0ELb1ELb1ELb1EEEEEEEEEvNT_6ParamsE)
        .other          _ZN7cutlass13device_kernelIN5flash19enable_sm80_to_sm89INS1_16FlashAttnFwdSm80INS1_25CollectiveMainloopFwdSm80ILi8ELi1ELb0EN4cute5tupleIJNS5_1CILi128EEENS7_ILi64EEENS7_ILi256EEEEEELi256ENS_10bfloat16_tEfNS_4arch4Sm80ELb1ELb0ELb0ELb1ELb0ELb0ELb1ELb1EEENS1_21CollectiveEpilogueFwdINS6_IJS8_SA_S9_EEENS6_IJNS7_ILi1EEESI_SI_EEESC_SE_Li256ELb1ELb1ELb1ELb0EEENS1_36VarlenDynamicPersistentTileSchedulerILi128ELi64ELi256ELi256ELb1ELb1ELb0ELb1ELb1ELb1EEEEEEEEEvNT_6ParamsE,@"STO_CUDA_ENTRY STV_DEFAULT"
_ZN7cutlass13device_kernelIN5flash19enable_sm80_to_sm89INS1_16FlashAttnFwdSm80INS1_25CollectiveMainloopFwdSm80ILi8ELi1ELb0EN4cute5tupleIJNS5_1CILi128EEENS7_ILi64EEENS7_ILi256EEEEEELi256ENS_10bfloat16_tEfNS_4arch4Sm80ELb1ELb0ELb0ELb1ELb0ELb0ELb1ELb1EEENS1_21CollectiveEpilogueFwdINS6_IJS8_SA_S9_EEENS6_IJNS7_ILi1EEESI_SI_EEESC_SE_Li256ELb1ELb1ELb1ELb0EEENS1_36VarlenDynamicPersistentTileSchedulerILi128ELi64ELi256ELi256ELb1ELb1ELb0ELb1ELb1ELb1EEEEEEEEEvNT_6ParamsE:
[----:B------:R-:W-:Y:S01]  /*0000*/  LDC R1, c[0x0][0x37c] ;  /* 0x0000df00ff017b82 */ /* 0x000fe20000000800 */
[----:B------:R-:W-:Y:S05]  /*0010*/  EXIT ;  /* 0x000000000000794d */ /* 0x000fea0003800000 */
.L_x_16:
        /* <DEDUP_REMOVED lines=14> */
.L_x_34:


//--------------------- .text._ZN7cutlass13device_kernelIN5flash19enable_sm80_to_sm89INS1_16FlashAttnFwdSm80INS1_25CollectiveMainloopFwdSm80ILi8ELi1ELb0EN4cute5tupleIJNS5_1CILi128EEENS7_ILi48EEENS7_ILi256EEEEEELi256ENS_10bfloat16_tEfNS_4arch4Sm80ELb1ELb0ELb0ELb1ELb0ELb1ELb1ELb1EEENS1_21CollectiveEpilogueFwdINS6_IJS8_SA_S9_EEENS6_IJNS7_ILi1EEESI_SI_EEESC_SE_Li256ELb1ELb1ELb1ELb0EEENS1_36VarlenDynamicPersistentTileSchedulerILi128ELi48ELi256ELi256ELb1ELb1ELb0ELb1ELb1ELb1EEEEEEEEEvNT_6ParamsE --------------------------
	.section	.text._ZN7cutlass13device_kernelIN5flash19enable_sm80_to_sm89INS1_16FlashAttnFwdSm80INS1_25CollectiveMainloopFwdSm80ILi8ELi1ELb0EN4cute5tupleIJNS5_1CILi128EEENS7_ILi48EEENS7_ILi256EEEEEELi256ENS_10bfloat16_tEfNS_4arch4Sm80ELb1ELb0ELb0ELb1ELb0ELb1ELb1ELb1EEENS1_21CollectiveEpilogueFwdINS6_IJS8_SA_S9_EEENS6_IJNS7_ILi1EEESI_SI_EEESC_SE_Li256ELb1ELb1ELb1ELb0EEENS1_36VarlenDynamicPersistentTileSchedulerILi128ELi48ELi256ELi256ELb1ELb1ELb0ELb1ELb1ELb1EEEEEEEEEvNT_6ParamsE,"ax",@progbits
	.align	128
.text._ZN7cutlass13device_kernelIN5flash19enable_sm80_to_sm89INS1_16FlashAttnFwdSm80INS1_25CollectiveMainloopFwdSm80ILi8ELi1ELb0EN4cute5tupleIJNS5_1CILi128EEENS7_ILi48EEENS7_ILi256EEEEEELi256ENS_10bfloat16_tEfNS_4arch4Sm80ELb1ELb0ELb0ELb1ELb0ELb1ELb1ELb1EEENS1_21CollectiveEpilogueFwdINS6_IJS8_SA_S9_EEENS6_IJNS7_ILi1EEESI_SI_EEESC_SE_Li256ELb1ELb1ELb1ELb0EEENS1_36VarlenDynamicPersistentTileSchedulerILi128ELi48ELi256ELi256ELb1ELb1ELb0ELb1ELb1ELb1EEEEEEEEEvNT_6ParamsE:
        .type           _ZN7cutlass13device_kernelIN5flash19enable_sm80_to_sm89INS1_16FlashAttnFwdSm80INS1_25CollectiveMainloopFwdSm80ILi8ELi1ELb0EN4cute5tupleIJNS5_1CILi128EEENS7_ILi48EEENS7_ILi256EEEEEELi256ENS_10bfloat16_tEfNS_4arch4Sm80ELb1ELb0ELb0ELb1ELb0ELb1ELb1ELb1EEENS1_21CollectiveEpilogueFwdINS6_IJS8_SA_S9_EEENS6_IJNS7_ILi1EEESI_SI_EEESC_SE_Li256ELb1ELb1ELb1ELb0EEENS1_36VarlenDynamicPersistentTileSchedulerILi128ELi48ELi256ELi256ELb1ELb1ELb0ELb1ELb1ELb1EEEEEEEEEvNT_6ParamsE,@function
        .size           _ZN7cutlass13device_kernelIN5flash19enable_sm80_to_sm89INS1_16FlashAttnFwdSm80INS1_25CollectiveMainloopFwdSm80ILi8ELi1ELb0EN4cute5tupleIJNS5_1CILi128EEENS7_ILi48EEENS7_ILi256EEEEEELi256ENS_10bfloat16_tEfNS_4arch4Sm80ELb1ELb0ELb0ELb1ELb0ELb1ELb1ELb1EEENS1_21CollectiveEpilogueFwdINS6_IJS8_SA_S9_EEENS6_IJNS7_ILi1EEESI_SI_EEESC_SE_Li256ELb1ELb1ELb1ELb0EEENS1_36VarlenDynamicPersistentTileSchedulerILi128ELi48ELi256ELi256ELb1ELb1ELb0ELb1ELb1ELb1EEEEEEEEEvNT_6ParamsE,(.L_x_35 - _ZN7cutlass13device_kernelIN5flash19enable_sm80_to_sm89INS1_16FlashAttnFwdSm80INS1_25CollectiveMainloopFwdSm80ILi8ELi1ELb0EN4cute5tupleIJNS5_1CILi128EEENS7_ILi48EEENS7_ILi256EEEEEELi256ENS_10bfloat16_tEfNS_4arch4Sm80ELb1ELb0ELb0ELb1ELb0ELb1ELb1ELb1EEENS1_21CollectiveEpilogueFwdINS6_IJS8_SA_S9_EEENS6_IJNS7_ILi1EEESI_SI_EEESC_SE_Li256ELb1ELb1ELb1ELb0EEENS1_36VarlenDynamicPersistentTileSchedulerILi128ELi48ELi256ELi256ELb1ELb1ELb0ELb1ELb1ELb1EEEEEEEEEvNT_6ParamsE)
        .other          _ZN7cutlass13device_kernelIN5flash19enable_sm80_to_sm89INS1_16FlashAttnFwdSm80INS1_25CollectiveMainloopFwdSm80ILi8ELi1ELb0EN4cute5tupleIJNS5_1CILi128EEENS7_ILi48EEENS7_ILi256EEEEEELi256ENS_10bfloat16_tEfNS_4arch4Sm80ELb1ELb0ELb0ELb1ELb0ELb1ELb1ELb1EEENS1_21CollectiveEpilogueFwdINS6_IJS8_SA_S9_EEENS6_IJNS7_ILi1EEESI_SI_EEESC_SE_Li256ELb1ELb1ELb1ELb0EEENS1_36VarlenDynamicPersistentTileSchedulerILi128ELi48ELi256ELi256ELb1ELb1ELb0ELb1ELb1ELb1EEEEEEEEEvNT_6ParamsE,@"STO_CUDA_ENTRY STV_DEFAULT"
_ZN7cutlass13device_kernelIN5flash19enable_sm80_to_sm89INS1_16FlashAttnFwdSm80INS1_25CollectiveMainloopFwdSm80ILi8ELi1ELb0EN4cute5tupleIJNS5_1CILi128EEENS7_ILi48EEENS7_ILi256EEEEEELi256ENS_10bfloat16_tEfNS_4arch4Sm80ELb1ELb0ELb0ELb1ELb0ELb1ELb1ELb1EEENS1_21CollectiveEpilogueFwdINS6_IJS8_SA_S9_EEENS6_IJNS7_ILi1EEESI_SI_EEESC_SE_Li256ELb1ELb1ELb1ELb0EEENS1_36VarlenDynamicPersistentTileSchedulerILi128ELi48ELi256ELi256ELb1ELb1ELb0ELb1ELb1ELb1EEEEEEEEEvNT_6ParamsE:
[----:B------:R-:W-:Y:S01]  /*0000*/  LDC R1, c[0x0][0x37c] ;  /* 0x0000df00ff017b82 */ /* 0x000fe20000000800 */
[----:B------:R-:W-:Y:S05]  /*0010*/  EXIT ;  /* 0x000000000000794d */ /* 0x000fea0003800000 */
.L_x_17:
        /* <DEDUP_REMOVED lines=14> */
.L_x_35:


//--------------------- .nv.shared.reserved.0     --------------------------
	.section	.nv.shared.reserved.0,"aw",@nobits
	.weak		__nv_reservedSMEM_offset_0_alias
	.size		__nv_reservedSMEM_offset_0_alias, 0, 64
	.other		__nv_reservedSMEM_offset_0_alias,@"STO_CUDA_RESERVED_SHARED STV_DEFAULT"
__nv_reservedSMEM_offset_0_alias:
	.zero		0
	.zero		64


//--------------------- .nv.global                --------------------------
	.section	.nv.global,"aw",@nobits
.nv.global:
	.type		_ZN72_INTERNAL_454a5f94_36_flash_fwd_hdim256_bf16_split_sm80_cu_ceb34e2a_34944cute1_E,@object
	.size		_ZN72_INTERNAL_454a5f94_36_flash_fwd_hdim256_bf16_split_sm80_cu_ceb34e2a_34944cute1_E,(_ZN72_INTERNAL_454a5f94_36_flash_fwd_hdim256_bf16_split_sm80_cu_ceb34e2a_34944cuda3std3__45__cpo6cbeginE - _ZN72_INTERNAL_454a5f94_36_flash_fwd_hdim256_bf16_split_sm80_cu_ceb34e2a_34944cute1_E)
_ZN72_INTERNAL_454a5f94_36_flash_fwd_hdim256_bf16_split_sm80_cu_ceb34e2a_34944cute1_E:
	.zero		1
	.type		_ZN72_INTERNAL_454a5f94_36_flash_fwd_hdim256_bf16_split_sm80_cu_ceb34e2a_34944cuda3std3__45__cpo6cbeginE,@object
	.size		_ZN72_INTERNAL_454a5f94_36_flash_fwd_hdim256_bf16_split_sm80_cu_ceb34e2a_34944cuda3std3__45__cpo6cbeginE,(_ZN72_INTERNAL_454a5f94_36_flash_fwd_hdim256_bf16_split_sm80_cu_ceb34e2a_34944cuda3std3__48in_placeE - _ZN72_INTERNAL_454a5f94_36_flash_fwd_hdim256_bf16_split_sm80_cu_ceb34e2a_34944cuda3std3__45__cpo6cbeginE)
_ZN72_INTERNAL_454a5f94_36_flash_fwd_hdim256_bf16_split_sm80_cu_ceb34e2a_34944cuda3std3__45__cpo6cbeginE:
	.zero		1
	.type		_ZN72_INTERNAL_454a5f94_36_flash_fwd_hdim256_bf16_split_sm80_cu_ceb34e2a_34944cuda3std3__48in_placeE,@object
	.size		_ZN72_INTERNAL_454a5f94_36_flash_fwd_hdim256_bf16_split_sm80_cu_ceb34e2a_34944cuda3std3__48in_placeE,(_ZN72_INTERNAL_454a5f94_36_flash_fwd_hdim256_bf16_split_sm80_cu_ceb34e2a_34944cuda3std6ranges3__45__cpo9iter_moveE - _ZN72_INTERNAL_454a5f94_36_flash_fwd_hdim256_bf16_split_sm80_cu_ceb34e2a_34944cuda3std3__48in_placeE)
_ZN72_INTERNAL_454a5f94_36_flash_fwd_hdim256_bf16_split_sm80_cu_ceb34e2a_34944cuda3std3__48in_placeE:
	.zero		1
	.type		_ZN72_INTERNAL_454a5f94_36_flash_fwd_hdim256_bf16_split_sm80_cu_ceb34e2a_34944cuda3std6ranges3__45__cpo9iter_moveE,@object
	.size		_ZN72_INTERNAL_454a5f94_36_flash_fwd_hdim256_bf16_split_sm80_cu_ceb34e2a_34944cuda3std6ranges3__45__cpo9iter_moveE,(_ZN72_INTERNAL_454a5f94_36_flash_fwd_hdim256_bf16_split_sm80_cu_ceb34e2a_34944cuda3std3__45__cpo5beginE - _ZN72_INTERNAL_454a5f94_36_flash_fwd_hdim256_bf16_split_sm80_cu_ceb34e2a_34944cuda3std6ranges3__45__cpo9iter_moveE)
_ZN72_INTERNAL_454a5f94_36_flash_fwd_hdim256_bf16_split_sm80_cu_ceb34e2a_34944cuda3std6ranges3__45__cpo9iter_moveE:
	.zero		1
	.type		_ZN72_INTERNAL_454a5f94_36_flash_fwd_hdim256_bf16_split_sm80_cu_ceb34e2a_34944cuda3std3__45__cpo5beginE,@object
	.size		_ZN72_INTERNAL_454a5f94_36_flash_fwd_hdim256_bf16_split_sm80_cu_ceb34e2a_34944cuda3std3__45__cpo5beginE,(_ZN72_INTERNAL_454a5f94_36_flash_fwd_hdim256_bf16_split_sm80_cu_ceb34e2a_34944cuda3std3__474_GLOBAL__N__454a5f94_36_flash_fwd_hdim256_bf16_split_sm80_cu_ceb34e2a_34946ignoreE - _ZN72_INTERNAL_454a5f94_36_flash_fwd_hdim256_bf16_split_sm80_cu_ceb34e2a_34944cuda3std3__45__cpo5beginE)
_ZN72_INTERNAL_454a5f94_36_flash_fwd_hdim256_bf16_split_sm80_cu_ceb34e2a_34944cuda3std3__45__cpo5beginE:
	.zero		1
	.type		_ZN72_INTERNAL_454a5f94_36_flash_fwd_hdim256_bf16_split_sm80_cu_ceb34e2a_34944cuda3std3__474_GLOBAL__N__454a5f94_36_flash_fwd_hdim256_bf16_split_sm80_cu_ceb34e2a_34946ignoreE,@object
	.size		_ZN72_INTERNAL_454a5f94_36_flash_fwd_hdim256_bf16_split_sm80_cu_ceb34e2a_34944cuda3std3__474_GLOBAL__N__454a5f94_36_flash_fwd_hdim256_bf16_split_sm80_cu_ceb34e2a_34946ignoreE,(_ZN72_INTERNAL_454a5f94_36_flash_fwd_hdim256_bf16_split_sm80_cu_ceb34e2a_34944cute7productE - _ZN72_INTERNAL_454a5f94_36_flash_fwd_hdim256_bf16_split_sm80_cu_ceb34e2a_34944cuda3std3__474_GLOBAL__N__454a5f94_36_flash_fwd_hdim256_bf16_split_sm80_cu_ceb34e2a_34946ignoreE)
_ZN72_INTERNAL_454a5f94_36_flash_fwd_hdim256_bf16_split_sm80_cu_ceb34e2a_34944cuda3std3__474_GLOBAL__N__454a5f94_36_flash_fwd_hdim256_bf16_split_sm80_cu_ceb34e2a_34946ignoreE:
	.zero		1
	.type		_ZN72_INTERNAL_454a5f94_36_flash_fwd_hdim256_bf16_split_sm80_cu_ceb34e2a_34944cute7productE,@object
	.size		_ZN72_INTERNAL_454a5f94_36_flash_fwd_hdim256_bf16_split_sm80_cu_ceb34e2a_34944cute7productE,(_ZN72_INTERNAL_454a5f94_36_flash_fwd_hdim256_bf16_split_sm80_cu_ceb34e2a_34944cuda3std3__45__cpo3endE - _ZN72_INTERNAL_454a5f94_36_flash_fwd_hdim256_bf16_split_sm80_cu_ceb34e2a_34944cute7productE)
_ZN72_INTERNAL_454a5f94_36_flash_fwd_hdim256_bf16_split_sm80_cu_ceb34e2a_34944cute7productE:
	.zero		1
	.type		_ZN72_INTERNAL_454a5f94_36_flash_fwd_hdim256_bf16_split_sm80_cu_ceb34e2a_34944cuda3std3__45__cpo3endE,@object
	.size		_ZN72_INTERNAL_454a5f94_36_flash_fwd_hdim256_bf16_split_sm80_cu_ceb34e2a_34944cuda3std3__45__cpo3endE,(_ZN72_INTERNAL_454a5f94_36_flash_fwd_hdim256_bf16_split_sm80_cu_ceb34e2a_34944cuda3std3__419piecewise_constructE - _ZN72_INTERNAL_454a5f94_36_flash_fwd_hdim256_bf16_split_sm80_cu_ceb34e2a_34944cuda3std3__45__cpo3endE)
_ZN72_INTERNAL_454a5f94_36_flash_fwd_hdim256_bf16_split_sm80_cu_ceb34e2a_34944cuda3std3__45__cpo3endE:
	.zero		1
	.type		_ZN72_INTERNAL_454a5f94_36_flash_fwd_hdim256_bf16_split_sm80_cu_ceb34e2a_34944cuda3std3__419piecewise_constructE,@object
	.size		_ZN72_INTERNAL_454a5f94_36_flash_fwd_hdim256_bf16_split_sm80_cu_ceb34e2a_34944cuda3std3__419piecewise_constructE,(_ZN72_INTERNAL_454a5f94_36_flash_fwd_hdim256_bf16_split_sm80_cu_ceb34e2a_34944cuda3std3__45__cpo4cendE - _ZN72_INTERNAL_454a5f94_36_flash_fwd_hdim256_bf16_split_sm80_cu_ceb34e2a_34944cuda3std3__419piecewise_constructE)
_ZN72_INTERNAL_454a5f94_36_flash_fwd_hdim256_bf16_split_sm80_cu_ceb34e2a_34944cuda3std3__419piecewise_constructE:
	.zero		1
	.type		_ZN72_INTERNAL_454a5f94_36_flash_fwd_hdim256_bf16_split_sm80_cu_ceb34e2a_34944cuda3std3__45__cpo4cendE,@object
	.size		_ZN72_INTERNAL_454a5f94_36_flash_fwd_hdim256_bf16_split_sm80_cu_ceb34e2a_34944cuda3std3__45__cpo4cendE,(_ZN72_INTERNAL_454a5f94_36_flash_fwd_hdim256_bf16_split_sm80_cu_ceb34e2a_34944cuda3std6ranges3__45__cpo4swapE - _ZN72_INTERNAL_454a5f94_36_flash_fwd_hdim256_bf16_split_sm80_cu_ceb34e2a_34944cuda3std3__45__cpo4cendE)
_ZN72_INTERNAL_454a5f94_36_flash_fwd_hdim256_bf16_split_sm80_cu_ceb34e2a_34944cuda3std3__45__cpo4cendE:
	.zero		1
	.type		_ZN72_INTERNAL_454a5f94_36_flash_fwd_hdim256_bf16_split_sm80_cu_ceb34e2a_34944cuda3std6ranges3__45__cpo4swapE,@object
	.size		_ZN72_INTERNAL_454a5f94_36_flash_fwd_hdim256_bf16_split_sm80_cu_ceb34e2a_34944cuda3std6ranges3__45__cpo4swapE,(.L_7 - _ZN72_INTERNAL_454a5f94_36_flash_fwd_hdim256_bf16_split_sm80_cu_ceb34e2a_34944cuda3std6ranges3__45__cpo4swapE)
_ZN72_INTERNAL_454a5f94_36_flash_fwd_hdim256_bf16_split_sm80_cu_ceb34e2a_34944cuda3std6ranges3__45__cpo4swapE:
	.zero		1
.L_7:


//--------------------- .nv.constant0._ZN7cutlass13device_kernelIN5flash19enable_sm80_to_sm89INS1_16FlashAttnFwdSm80INS1_25CollectiveMainloopFwdSm80ILi8ELi1ELb1EN4cute5tupleIJNS5_1CILi128EEENS7_ILi64EEENS7_ILi256EEEEEELi256ENS_10bfloat16_tEfNS_4arch4Sm80ELb0ELb0ELb0ELb0ELb0ELb0ELb1ELb1EEENS1_21CollectiveEpilogueFwdINS6_IJS8_SA_S9_EEENS6_IJNS7_ILi1EEESI_SI_EEESC_SE_Li256ELb0ELb1ELb1ELb0EEENS1_19SingleTileSchedulerILb0ELb1ELb1ELi128EEEEEEEEEvNT_6ParamsE --------------------------
	.section	.nv.constant0._ZN7cutlass13device_kernelIN5flash19enable_sm80_to_sm89INS1_16FlashAttnFwdSm80INS1_25CollectiveMainloopFwdSm80ILi8ELi1ELb1EN4cute5tupleIJNS5_1CILi128EEENS7_ILi64EEENS7_ILi256EEEEEELi256ENS_10bfloat16_tEfNS_4arch4Sm80ELb0ELb0ELb0ELb0ELb0ELb0ELb1ELb1EEENS1_21CollectiveEpilogueFwdINS6_IJS8_SA_S9_EEENS6_IJNS7_ILi1EEESI_SI_EEESC_SE_Li256ELb0ELb1ELb1ELb0EEENS1_19SingleTileSchedulerILb0ELb1ELb1ELi128EEEEEEEEEvNT_6ParamsE,"a",@progbits
	.sectionflags	@""
	.align	4
.nv.constant0._ZN7cutlass13device_kernelIN5flash19enable_sm80_to_sm89INS1_16FlashAttnFwdSm80INS1_25CollectiveMainloopFwdSm80ILi8ELi1ELb1EN4cute5tupleIJNS5_1CILi128EEENS7_ILi64EEENS7_ILi256EEEEEELi256ENS_10bfloat16_tEfNS_4arch4Sm80ELb0ELb0ELb0ELb0ELb0ELb0ELb1ELb1EEENS1_21CollectiveEpilogueFwdINS6_IJS8_SA_S9_EEENS6_IJNS7_ILi1EEESI_SI_EEESC_SE_Li256ELb0ELb1ELb1ELb0EEENS1_19SingleTileSchedulerILb0ELb1ELb1ELi128EEEEEEEEEvNT_6ParamsE:
	.zero		1944


//--------------------- .nv.constant0._ZN7cutlass13device_kernelIN5flash19enable_sm80_to_sm89INS1_16FlashAttnFwdSm80INS1_25CollectiveMainloopFwdSm80ILi8ELi1ELb1EN4cute5tupleIJNS5_1CILi128EEENS7_ILi48EEENS7_ILi256EEEEEELi256ENS_10bfloat16_tEfNS_4arch4Sm80ELb0ELb0ELb0ELb1ELb0ELb0ELb1ELb1EEENS1_21CollectiveEpilogueFwdINS6_IJS8_SA_S9_EEENS6_IJNS7_ILi1EEESI_SI_EEESC_SE_Li256ELb1ELb1ELb1ELb0EEENS1_36VarlenDynamicPersistentTileSchedulerILi128ELi48ELi256ELi256ELb1ELb1ELb0ELb0ELb1ELb1EEEEEEEEEvNT_6ParamsE --------------------------
	.section	.nv.constant0._ZN7cutlass13device_kernelIN5flash19enable_sm80_to_sm89INS1_16FlashAttnFwdSm80INS1_25CollectiveMainloopFwdSm80ILi8ELi1ELb1EN4cute5tupleIJNS5_1CILi128EEENS7_ILi48EEENS7_ILi256EEEEEELi256ENS_10bfloat16_tEfNS_4arch4Sm80ELb0ELb0ELb0ELb1ELb0ELb0ELb1ELb1EEENS1_21CollectiveEpilogueFwdINS6_IJS8_SA_S9_EEENS6_IJNS7_ILi1EEESI_SI_EEESC_SE_Li256ELb1ELb1ELb1ELb0EEENS1_36VarlenDynamicPersistentTileSchedulerILi128ELi48ELi256ELi256ELb1ELb1ELb0ELb0ELb1ELb1EEEEEEEEEvNT_6ParamsE,"a",@progbits
	.sectionflags	@""
	.align	4
.nv.constant0._ZN7cutlass13device_kernelIN5flash19enable_sm80_to_sm89INS1_16FlashAttnFwdSm80INS1_25CollectiveMainloopFwdSm80ILi8ELi1ELb1EN4cute5tupleIJNS5_1CILi128EEENS7_ILi48EEENS7_ILi256EEEEEELi256ENS_10bfloat16_tEfNS_4arch4Sm80ELb0ELb0ELb0ELb1ELb0ELb0ELb1ELb1EEENS1_21CollectiveEpilogueFwdINS6_IJS8_SA_S9_EEENS6_IJNS7_ILi1EEESI_SI_EEESC_SE_Li256ELb1ELb1ELb1ELb0EEENS1_36VarlenDynamicPersistentTileSchedulerILi128ELi48ELi256ELi256ELb1ELb1ELb0ELb0ELb1ELb1EEEEEEEEEvNT_6ParamsE:
	.zero		1976


//--------------------- .nv.constant0._ZN7cutlass13device_kernelIN5flash19enable_sm80_to_sm89INS1_16FlashAttnFwdSm80INS1_25CollectiveMainloopFwdSm80ILi8ELi1ELb0EN4cute5tupleIJNS5_1CILi128EEENS7_ILi32EEENS7_ILi256EEEEEELi256ENS_10bfloat16_tEfNS_4arch4Sm80ELb0ELb0ELb0ELb1ELb0ELb1ELb1ELb1EEENS1_21CollectiveEpilogueFwdINS6_IJS8_SA_S9_EEENS6_IJNS7_ILi1EEESI_SI_EEESC_SE_Li256ELb1ELb1ELb1ELb0EEENS1_36VarlenDynamicPersistentTileSchedulerILi128ELi32ELi256ELi256ELb1ELb1ELb0ELb0ELb1ELb1EEEEEEEEEvNT_6ParamsE --------------------------
	.section	.nv.constant0._ZN7cutlass13device_kernelIN5flash19enable_sm80_to_sm89INS1_16FlashAttnFwdSm80INS1_25CollectiveMainloopFwdSm80ILi8ELi1ELb0EN4cute5tupleIJNS5_1CILi128EEENS7_ILi32EEENS7_ILi256EEEEEELi256ENS_10bfloat16_tEfNS_4arch4Sm80ELb0ELb0ELb0ELb1ELb0ELb1ELb1ELb1EEENS1_21CollectiveEpilogueFwdINS6_IJS8_SA_S9_EEENS6_IJNS7_ILi1EEESI_SI_EEESC_SE_Li256ELb1ELb1ELb1ELb0EEENS1_36VarlenDynamicPersistentTileSchedulerILi128ELi32ELi256ELi256ELb1ELb1ELb0ELb0ELb1ELb1EEEEEEEEEvNT_6ParamsE,"a",@progbits
	.sectionflags	@""
	.align	4
.nv.constant0._ZN7cutlass13device_kernelIN5flash19enable_sm80_to_sm89INS1_16FlashAttnFwdSm80INS1_25CollectiveMainloopFwdSm80ILi8ELi1ELb0EN4cute5tupleIJNS5_1CILi128EEENS7_ILi32EEENS7_ILi256EEEEEELi256ENS_10bfloat16_tEfNS_4arch4Sm80ELb0ELb0ELb0ELb1ELb0ELb1ELb1ELb1EEENS1_21CollectiveEpilogueFwdINS6_IJS8_SA_S9_EEENS6_IJNS7_ILi1EEESI_SI_EEESC_SE_Li256ELb1ELb1ELb1ELb0EEENS1_36VarlenDynamicPersistentTileSchedulerILi128ELi32ELi256ELi256ELb1ELb1ELb0ELb0ELb1ELb1EEEEEEEEEvNT_6ParamsE:
	.zero		1976


//--------------------- .nv.constant0._ZN7cutlass13device_kernelIN5flash19enable_sm80_to_sm89INS1_16FlashAttnFwdSm80INS1_25CollectiveMainloopFwdSm80ILi8ELi1ELb1EN4cute5tupleIJNS5_1CILi128EEENS7_ILi48EEENS7_ILi256EEEEEELi256ENS_10bfloat16_tEfNS_4arch4Sm80ELb0ELb1ELb0ELb0ELb0ELb0ELb1ELb1EEENS1_21CollectiveEpilogueFwdINS6_IJS8_SA_S9_EEENS6_IJNS7_ILi1EEESI_SI_EEESC_SE_Li256ELb0ELb1ELb1ELb0EEENS1_19SingleTileSchedulerILb0ELb1ELb1ELi128EEEEEEEEEvNT_6ParamsE --------------------------
	.section	.nv.constant0._ZN7cutlass13device_kernelIN5flash19enable_sm80_to_sm89INS1_16FlashAttnFwdSm80INS1_25CollectiveMainloopFwdSm80ILi8ELi1ELb1EN4cute5tupleIJNS5_1CILi128EEENS7_ILi48EEENS7_ILi256EEEEEELi256ENS_10bfloat16_tEfNS_4arch4Sm80ELb0ELb1ELb0ELb0ELb0ELb0ELb1ELb1EEENS1_21CollectiveEpilogueFwdINS6_IJS8_SA_S9_EEENS6_IJNS7_ILi1EEESI_SI_EEESC_SE_Li256ELb0ELb1ELb1ELb0EEENS1_19SingleTileSchedulerILb0ELb1ELb1ELi128EEEEEEEEEvNT_6ParamsE,"a",@progbits
	.sectionflags	@""
	.align	4
.nv.constant0._ZN7cutlass13device_kernelIN5flash19enable_sm80_to_sm89INS1_16FlashAttnFwdSm80INS1_25CollectiveMainloopFwdSm80ILi8ELi1ELb1EN4cute5tupleIJNS5_1CILi128EEENS7_ILi48EEENS7_ILi256EEEEEELi256ENS_10bfloat16_tEfNS_4arch4Sm80ELb0ELb1ELb0ELb0ELb0ELb0ELb1ELb1EEENS1_21CollectiveEpilogueFwdINS6_IJS8_SA_S9_EEENS6_IJNS7_ILi1EEESI_SI_EEESC_SE_Li256ELb0ELb1ELb1ELb0EEENS1_19SingleTileSchedulerILb0ELb1ELb1ELi128EEEEEEEEEvNT_6ParamsE:
	.zero		1944


//--------------------- .nv.constant0._ZN7cutlass13device_kernelIN5flash19enable_sm80_to_sm89INS1_16FlashAttnFwdSm80INS1_25CollectiveMainloopFwdSm80ILi8ELi1ELb1EN4cute5tupleIJNS5_1CILi128EEENS7_ILi48EEENS7_ILi256EEEEEELi256ENS_10bfloat16_tEfNS_4arch4Sm80ELb0ELb1ELb0ELb1ELb0ELb0ELb1ELb1EEENS1_21CollectiveEpilogueFwdINS6_IJS8_SA_S9_EEENS6_IJNS7_ILi1EEESI_SI_EEESC_SE_Li256ELb1ELb1ELb1ELb0EEENS1_36VarlenDynamicPersistentTileSchedulerILi128ELi48ELi256ELi256ELb1ELb1ELb0ELb1ELb0ELb1EEEEEEEEEvNT_6ParamsE --------------------------
	.section	.nv.constant0._ZN7cutlass13device_kernelIN5flash19enable_sm80_to_sm89INS1_16FlashAttnFwdSm80INS1_25CollectiveMainloopFwdSm80ILi8ELi1ELb1EN4cute5tupleIJNS5_1CILi128EEENS7_ILi48EEENS7_ILi256EEEEEELi256ENS_10bfloat16_tEfNS_4arch4Sm80ELb0ELb1ELb0ELb1ELb0ELb0ELb1ELb1EEENS1_21CollectiveEpilogueFwdINS6_IJS8_SA_S9_EEENS6_IJNS7_ILi1EEESI_SI_EEESC_SE_Li256ELb1ELb1ELb1ELb0EEENS1_36VarlenDynamicPersistentTileSchedulerILi128ELi48ELi256ELi256ELb1ELb1ELb0ELb1ELb0ELb1EEEEEEEEEvNT_6ParamsE,"a",@progbits
	.sectionflags	@""
	.align	4
.nv.constant0._ZN7cutlass13device_kernelIN5flash19enable_sm80_to_sm89INS1_16FlashAttnFwdSm80INS1_25CollectiveMainloopFwdSm80ILi8ELi1ELb1EN4cute5tupleIJNS5_1CILi128EEENS7_ILi48EEENS7_ILi256EEEEEELi256ENS_10bfloat16_tEfNS_4arch4Sm80ELb0ELb1ELb0ELb1ELb0ELb0ELb1ELb1EEENS1_21CollectiveEpilogueFwdINS6_IJS8_SA_S9_EEENS6_IJNS7_ILi1EEESI_SI_EEESC_SE_Li256ELb1ELb1ELb1ELb0EEENS1_36VarlenDynamicPersistentTileSchedulerILi128ELi48ELi256ELi256ELb1ELb1ELb0ELb1ELb0ELb1EEEEEEEEEvNT_6ParamsE:
	.zero		1976


//--------------------- .nv.constant0._ZN7cutlass13device_kernelIN5flash19enable_sm80_to_sm89INS1_16FlashAttnFwdSm80INS1_25CollectiveMainloopFwdSm80ILi8ELi1ELb0EN4cute5tupleIJNS5_1CILi128EEENS7_ILi32EEENS7_ILi256EEEEEELi256ENS_10bfloat16_tEfNS_4arch4Sm80ELb0ELb1ELb0ELb1ELb0ELb1ELb1ELb1EEENS1_21CollectiveEpilogueFwdINS6_IJS8_SA_S9_EEENS6_IJNS7_ILi1EEESI_SI_EEESC_SE_Li256ELb1ELb1ELb1ELb0EEENS1_36VarlenDynamicPersistentTileSchedulerILi128ELi32ELi256ELi256ELb1ELb1ELb0ELb1ELb0ELb1EEEEEEEEEvNT_6ParamsE --------------------------
	.section	.nv.constant0._ZN7cutlass13device_kernelIN5flash19enable_sm80_to_sm89INS1_16FlashAttnFwdSm80INS1_25CollectiveMainloopFwdSm80ILi8ELi1ELb0EN4cute5tupleIJNS5_1CILi128EEENS7_ILi32EEENS7_ILi256EEEEEELi256ENS_10bfloat16_tEfNS_4arch4Sm80ELb0ELb1ELb0ELb1ELb0ELb1ELb1ELb1EEENS1_21CollectiveEpilogueFwdINS6_IJS8_SA_S9_EEENS6_IJNS7_ILi1EEESI_SI_EEESC_SE_Li256ELb1ELb1ELb1ELb0EEENS1_36VarlenDynamicPersistentTileSchedulerILi128ELi32ELi256ELi256ELb1ELb1ELb0ELb1ELb0ELb1EEEEEEEEEvNT_6ParamsE,"a",@progbits
	.sectionflags	@""
	.align	4
.nv.constant0._ZN7cutlass13device_kernelIN5flash19enable_sm80_to_sm89INS1_16FlashAttnFwdSm80INS1_25CollectiveMainloopFwdSm80ILi8ELi1ELb0EN4cute5tupleIJNS5_1CILi128EEENS7_ILi32EEENS7_ILi256EEEEEELi256ENS_10bfloat16_tEfNS_4arch4Sm80ELb0ELb1ELb0ELb1ELb0ELb1ELb1ELb1EEENS1_21CollectiveEpilogueFwdINS6_IJS8_SA_S9_EEENS6_IJNS7_ILi1EEESI_SI_EEESC_SE_Li256ELb1ELb1ELb1ELb0EEENS1_36VarlenDynamicPersistentTileSchedulerILi128ELi32ELi256ELi256ELb1ELb1ELb0ELb1ELb0ELb1EEEEEEEEEvNT_6ParamsE:
	.zero		1976


//--------------------- .nv.constant0._ZN7cutlass13device_kernelIN5flash19enable_sm80_to_sm89INS1_16FlashAttnFwdSm80INS1_25CollectiveMainloopFwdSm80ILi8ELi1ELb1EN4cute5tupleIJNS5_1CILi128EEENS7_ILi64EEENS7_ILi256EEEEEELi256ENS_10bfloat16_tEfNS_4arch4Sm80ELb1ELb0ELb0ELb0ELb0ELb0ELb1ELb1EEENS1_21CollectiveEpilogueFwdINS6_IJS8_SA_S9_EEENS6_IJNS7_ILi1EEESI_SI_EEESC_SE_Li256ELb0ELb1ELb1ELb0EEENS1_30DynamicPersistentTileSchedulerILi256ELi256ELb1ELb1ELb0EEEEEEEEEvNT_6ParamsE --------------------------
	.section	.nv.constant0._ZN7cutlass13device_kernelIN5flash19enable_sm80_to_sm89INS1_16FlashAttnFwdSm80INS1_25CollectiveMainloopFwdSm80ILi8ELi1ELb1EN4cute5tupleIJNS5_1CILi128EEENS7_ILi64EEENS7_ILi256EEEEEELi256ENS_10bfloat16_tEfNS_4arch4Sm80ELb1ELb0ELb0ELb0ELb0ELb0ELb1ELb1EEENS1_21CollectiveEpilogueFwdINS6_IJS8_SA_S9_EEENS6_IJNS7_ILi1EEESI_SI_EEESC_SE_Li256ELb0ELb1ELb1ELb0EEENS1_30DynamicPersistentTileSchedulerILi256ELi256ELb1ELb1ELb0EEEEEEEEEvNT_6ParamsE,"a",@progbits
	.sectionflags	@""
	.align	4
.nv.constant0._ZN7cutlass13device_kernelIN5flash19enable_sm80_to_sm89INS1_16FlashAttnFwdSm80INS1_25CollectiveMainloopFwdSm80ILi8ELi1ELb1EN4cute5tupleIJNS5_1CILi128EEENS7_ILi64EEENS7_ILi256EEEEEELi256ENS_10bfloat16_tEfNS_4arch4Sm80ELb1ELb0ELb0ELb0ELb0ELb0ELb1ELb1EEENS1_21CollectiveEpilogueFwdINS6_IJS8_SA_S9_EEENS6_IJNS7_ILi1EEESI_SI_EEESC_SE_Li256ELb0ELb1ELb1ELb0EEENS1_30DynamicPersistentTileSchedulerILi256ELi256ELb1ELb1ELb0EEEEEEEEEvNT_6ParamsE:
	.zero		1960


//--------------------- .nv.constant0._ZN7cutlass13device_kernelIN5flash19enable_sm80_to_sm89INS1_16FlashAttnFwdSm80INS1_25CollectiveMainloopFwdSm80ILi8ELi1ELb1EN4cute5tupleIJNS5_1CILi128EEENS7_ILi48EEENS7_ILi256EEEEEELi256ENS_10bfloat16_tEfNS_4arch4Sm80ELb1ELb0ELb0ELb1ELb0ELb0ELb1ELb1EEENS1_21CollectiveEpilogueFwdINS6_IJS8_SA_S9_EEENS6_IJNS7_ILi1EEESI_SI_EEESC_SE_Li256ELb1ELb1ELb1ELb0EEENS1_36VarlenDynamicPersistentTileSchedulerILi128ELi48ELi256ELi256ELb1ELb1ELb0ELb1ELb1ELb1EEEEEEEEEvNT_6ParamsE --------------------------
	.section	.nv.constant0._ZN7cutlass13device_kernelIN5flash19enable_sm80_to_sm89INS1_16FlashAttnFwdSm80INS1_25CollectiveMainloopFwdSm80ILi8ELi1ELb1EN4cute5tupleIJNS5_1CILi128EEENS7_ILi48EEENS7_ILi256EEEEEELi256ENS_10bfloat16_tEfNS_4arch4Sm80ELb1ELb0ELb0ELb1ELb0ELb0ELb1ELb1EEENS1_21CollectiveEpilogueFwdINS6_IJS8_SA_S9_EEENS6_IJNS7_ILi1EEESI_SI_EEESC_SE_Li256ELb1ELb1ELb1ELb0EEENS1_36VarlenDynamicPersistentTileSchedulerILi128ELi48ELi256ELi256ELb1ELb1ELb0ELb1ELb1ELb1EEEEEEEEEvNT_6ParamsE,"a",@progbits
	.sectionflags	@""
	.align	4
.nv.constant0._ZN7cutlass13device_kernelIN5flash19enable_sm80_to_sm89INS1_16FlashAttnFwdSm80INS1_25CollectiveMainloopFwdSm80ILi8ELi1ELb1EN4cute5tupleIJNS5_1CILi128EEENS7_ILi48EEENS7_ILi256EEEEEELi256ENS_10bfloat16_tEfNS_4arch4Sm80ELb1ELb0ELb0ELb1ELb0ELb0ELb1ELb1EEENS1_21CollectiveEpilogueFwdINS6_IJS8_SA_S9_EEENS6_IJNS7_ILi1EEESI_SI_EEESC_SE_Li256ELb1ELb1ELb1ELb0EEENS1_36VarlenDynamicPersistentTileSchedulerILi128ELi48ELi256ELi256ELb1ELb1ELb0ELb1ELb1ELb1EEEEEEEEEvNT_6ParamsE:
	.zero		1976


//--------------------- .nv.constant0._ZN7cutlass13device_kernelIN5flash19enable_sm80_to_sm89INS1_16FlashAttnFwdSm80INS1_25CollectiveMainloopFwdSm80ILi8ELi1ELb0EN4cute5tupleIJNS5_1CILi128EEENS7_ILi32EEENS7_ILi256EEEEEELi256ENS_10bfloat16_tEfNS_4arch4Sm80ELb1ELb0ELb0ELb1ELb0ELb1ELb1ELb1EEENS1_21CollectiveEpilogueFwdINS6_IJS8_SA_S9_EEENS6_IJNS7_ILi1EEESI_SI_EEESC_SE_Li256ELb1ELb1ELb1ELb0EEENS1_36VarlenDynamicPersistentTileSchedulerILi128ELi32ELi256ELi256ELb1ELb1ELb0ELb1ELb1ELb1EEEEEEEEEvNT_6ParamsE --------------------------
	.section	.nv.constant0._ZN7cutlass13device_kernelIN5flash19enable_sm80_to_sm89INS1_16FlashAttnFwdSm80INS1_25CollectiveMainloopFwdSm80ILi8ELi1ELb0EN4cute5tupleIJNS5_1CILi128EEENS7_ILi32EEENS7_ILi256EEEEEELi256ENS_10bfloat16_tEfNS_4arch4Sm80ELb1ELb0ELb0ELb1ELb0ELb1ELb1ELb1EEENS1_21CollectiveEpilogueFwdINS6_IJS8_SA_S9_EEENS6_IJNS7_ILi1EEESI_SI_EEESC_SE_Li256ELb1ELb1ELb1ELb0EEENS1_36VarlenDynamicPersistentTileSchedulerILi128ELi32ELi256ELi256ELb1ELb1ELb0ELb1ELb1ELb1EEEEEEEEEvNT_6ParamsE,"a",@progbits
	.sectionflags	@""
	.align	4
.nv.constant0._ZN7cutlass13device_kernelIN5flash19enable_sm80_to_sm89INS1_16FlashAttnFwdSm80INS1_25CollectiveMainloopFwdSm80ILi8ELi1ELb0EN4cute5tupleIJNS5_1CILi128EEENS7_ILi32EEENS7_ILi256EEEEEELi256ENS_10bfloat16_tEfNS_4arch4Sm80ELb1ELb0ELb0ELb1ELb0ELb1ELb1ELb1EEENS1_21CollectiveEpilogueFwdINS6_IJS8_SA_S9_EEENS6_IJNS7_ILi1EEESI_SI_EEESC_SE_Li256ELb1ELb1ELb1ELb0EEENS1_36VarlenDynamicPersistentTileSchedulerILi128ELi32ELi256ELi256ELb1ELb1ELb0ELb1ELb1ELb1EEEEEEEEEvNT_6ParamsE:
	.zero		1976


//--------------------- .nv.constant0._ZN7cutlass13device_kernelIN5flash19enable_sm80_to_sm89INS1_16FlashAttnFwdSm80INS1_25CollectiveMainloopFwdSm80ILi8ELi1ELb0EN4cute5tupleIJNS5_1CILi128EEENS7_ILi96EEENS7_ILi256EEEEEELi256ENS_10bfloat16_tEfNS_4arch4Sm80ELb0ELb0ELb0ELb0ELb0ELb0ELb1ELb1EEENS1_21CollectiveEpilogueFwdINS6_IJS8_SA_S9_EEENS6_IJNS7_ILi1EEESI_SI_EEESC_SE_Li256ELb0ELb1ELb1ELb0EEENS1_19SingleTileSchedulerILb0ELb1ELb1ELi128EEEEEEEEEvNT_6ParamsE --------------------------
	.section	.nv.constant0._ZN7cutlass13device_kernelIN5flash19enable_sm80_to_sm89INS1_16FlashAttnFwdSm80INS1_25CollectiveMainloopFwdSm80ILi8ELi1ELb0EN4cute5tupleIJNS5_1CILi128EEENS7_ILi96EEENS7_ILi256EEEEEELi256ENS_10bfloat16_tEfNS_4arch4Sm80ELb0ELb0ELb0ELb0ELb0ELb0ELb1ELb1EEENS1_21CollectiveEpilogueFwdINS6_IJS8_SA_S9_EEENS6_IJNS7_ILi1EEESI_SI_EEESC_SE_Li256ELb0ELb1ELb1ELb0EEENS1_19SingleTileSchedulerILb0ELb1ELb1ELi128EEEEEEEEEvNT_6ParamsE,"a",@progbits
	.sectionflags	@""
	.align	4
.nv.constant0._ZN7cutlass13device_kernelIN5flash19enable_sm80_to_sm89INS1_16FlashAttnFwdSm80INS1_25CollectiveMainloopFwdSm80ILi8ELi1ELb0EN4cute5tupleIJNS5_1CILi128EEENS7_ILi96EEENS7_ILi256EEEEEELi256ENS_10bfloat16_tEfNS_4arch4Sm80ELb0ELb0ELb0ELb0ELb0ELb0ELb1ELb1EEENS1_21CollectiveEpilogueFwdINS6_IJS8_SA_S9_EEENS6_IJNS7_ILi1EEESI_SI_EEESC_SE_Li256ELb0ELb1ELb1ELb0EEENS1_19SingleTileSchedulerILb0ELb1ELb1ELi128EEEEEEEEEvNT_6ParamsE:
	.zero		1944


//--------------------- .nv.constant0._ZN7cutlass13device_kernelIN5flash19enable_sm80_to_sm89INS1_16FlashAttnFwdSm80INS1_25CollectiveMainloopFwdSm80ILi8ELi1ELb0EN4cute5tupleIJNS5_1CILi128EEENS7_ILi64EEENS7_ILi256EEEEEELi256ENS_10bfloat16_tEfNS_4arch4Sm80ELb0ELb0ELb0ELb1ELb0ELb0ELb1ELb1EEENS1_21CollectiveEpilogueFwdINS6_IJS8_SA_S9_EEENS6_IJNS7_ILi1EEESI_SI_EEESC_SE_Li256ELb1ELb1ELb1ELb0EEENS1_36VarlenDynamicPersistentTileSchedulerILi128ELi64ELi256ELi256ELb1ELb1ELb0ELb0ELb1ELb1EEEEEEEEEvNT_6ParamsE --------------------------
	.section	.nv.constant0._ZN7cutlass13device_kernelIN5flash19enable_sm80_to_sm89INS1_16FlashAttnFwdSm80INS1_25CollectiveMainloopFwdSm80ILi8ELi1ELb0EN4cute5tupleIJNS5_1CILi128EEENS7_ILi64EEENS7_ILi256EEEEEELi256ENS_10bfloat16_tEfNS_4arch4Sm80ELb0ELb0ELb0ELb1ELb0ELb0ELb1ELb1EEENS1_21CollectiveEpilogueFwdINS6_IJS8_SA_S9_EEENS6_IJNS7_ILi1EEESI_SI_EEESC_SE_Li256ELb1ELb1ELb1ELb0EEENS1_36VarlenDynamicPersistentTileSchedulerILi128ELi64ELi256ELi256ELb1ELb1ELb0ELb0ELb1ELb1EEEEEEEEEvNT_6ParamsE,"a",@progbits
	.sectionflags	@""
	.align	4
.nv.constant0._ZN7cutlass13device_kernelIN5flash19enable_sm80_to_sm89INS1_16FlashAttnFwdSm80INS1_25CollectiveMainloopFwdSm80ILi8ELi1ELb0EN4cute5tupleIJNS5_1CILi128EEENS7_ILi64EEENS7_ILi256EEEEEELi256ENS_10bfloat16_tEfNS_4arch4Sm80ELb0ELb0ELb0ELb1ELb0ELb0ELb1ELb1EEENS1_21CollectiveEpilogueFwdINS6_IJS8_SA_S9_EEENS6_IJNS7_ILi1EEESI_SI_EEESC_SE_Li256ELb1ELb1ELb1ELb0EEENS1_36VarlenDynamicPersistentTileSchedulerILi128ELi64ELi256ELi256ELb1ELb1ELb0ELb0ELb1ELb1EEEEEEEEEvNT_6ParamsE:
	.zero		1976


//--------------------- .nv.constant0._ZN7cutlass13device_kernelIN5flash19enable_sm80_to_sm89INS1_16FlashAttnFwdSm80INS1_25CollectiveMainloopFwdSm80ILi8ELi1ELb0EN4cute5tupleIJNS5_1CILi128EEENS7_ILi48EEENS7_ILi256EEEEEELi256ENS_10bfloat16_tEfNS_4arch4Sm80ELb0ELb0ELb0ELb1ELb0ELb1ELb1ELb1EEENS1_21CollectiveEpilogueFwdINS6_IJS8_SA_S9_EEENS6_IJNS7_ILi1EEESI_SI_EEESC_SE_Li256ELb1ELb1ELb1ELb0EEENS1_36VarlenDynamicPersistentTileSchedulerILi128ELi48ELi256ELi256ELb1ELb1ELb0ELb0ELb1ELb1EEEEEEEEEvNT_6ParamsE --------------------------
	.section	.nv.constant0._ZN7cutlass13device_kernelIN5flash19enable_sm80_to_sm89INS1_16FlashAttnFwdSm80INS1_25CollectiveMainloopFwdSm80ILi8ELi1ELb0EN4cute5tupleIJNS5_1CILi128EEENS7_ILi48EEENS7_ILi256EEEEEELi256ENS_10bfloat16_tEfNS_4arch4Sm80ELb0ELb0ELb0ELb1ELb0ELb1ELb1ELb1EEENS1_21CollectiveEpilogueFwdINS6_IJS8_SA_S9_EEENS6_IJNS7_ILi1EEESI_SI_EEESC_SE_Li256ELb1ELb1ELb1ELb0EEENS1_36VarlenDynamicPersistentTileSchedulerILi128ELi48ELi256ELi256ELb1ELb1ELb0ELb0ELb1ELb1EEEEEEEEEvNT_6ParamsE,"a",@progbits
	.sectionflags	@""
	.align	4
.nv.constant0._ZN7cutlass13device_kernelIN5flash19enable_sm80_to_sm89INS1_16FlashAttnFwdSm80INS1_25CollectiveMainloopFwdSm80ILi8ELi1ELb0EN4cute5tupleIJNS5_1CILi128EEENS7_ILi48EEENS7_ILi256EEEEEELi256ENS_10bfloat16_tEfNS_4arch4Sm80ELb0ELb0ELb0ELb1ELb0ELb1ELb1ELb1EEENS1_21CollectiveEpilogueFwdINS6_IJS8_SA_S9_EEENS6_IJNS7_ILi1EEESI_SI_EEESC_SE_Li256ELb1ELb1ELb1ELb0EEENS1_36VarlenDynamicPersistentTileSchedulerILi128ELi48ELi256ELi256ELb1ELb1ELb0ELb0ELb1ELb1EEEEEEEEEvNT_6ParamsE:
	.zero		1976


//--------------------- .nv.constant0._ZN7cutlass13device_kernelIN5flash19enable_sm80_to_sm89INS1_16FlashAttnFwdSm80INS1_25CollectiveMainloopFwdSm80ILi8ELi1ELb0EN4cute5tupleIJNS5_1CILi128EEENS7_ILi64EEENS7_ILi256EEEEEELi256ENS_10bfloat16_tEfNS_4arch4Sm80ELb0ELb1ELb0ELb0ELb0ELb0ELb1ELb1EEENS1_21CollectiveEpilogueFwdINS6_IJS8_SA_S9_EEENS6_IJNS7_ILi1EEESI_SI_EEESC_SE_Li256ELb0ELb1ELb1ELb0EEENS1_19SingleTileSchedulerILb0ELb1ELb1ELi128EEEEEEEEEvNT_6ParamsE --------------------------
	.section	.nv.constant0._ZN7cutlass13device_kernelIN5flash19enable_sm80_to_sm89INS1_16FlashAttnFwdSm80INS1_25CollectiveMainloopFwdSm80ILi8ELi1ELb0EN4cute5tupleIJNS5_1CILi128EEENS7_ILi64EEENS7_ILi256EEEEEELi256ENS_10bfloat16_tEfNS_4arch4Sm80ELb0ELb1ELb0ELb0ELb0ELb0ELb1ELb1EEENS1_21CollectiveEpilogueFwdINS6_IJS8_SA_S9_EEENS6_IJNS7_ILi1EEESI_SI_EEESC_SE_Li256ELb0ELb1ELb1ELb0EEENS1_19SingleTileSchedulerILb0ELb1ELb1ELi128EEEEEEEEEvNT_6ParamsE,"a",@progbits
	.sectionflags	@""
	.align	4
.nv.constant0._ZN7cutlass13device_kernelIN5flash19enable_sm80_to_sm89INS1_16FlashAttnFwdSm80INS1_25CollectiveMainloopFwdSm80ILi8ELi1ELb0EN4cute5tupleIJNS5_1CILi128EEENS7_ILi64EEENS7_ILi256EEEEEELi256ENS_10bfloat16_tEfNS_4arch4Sm80ELb0ELb1ELb0ELb0ELb0ELb0ELb1ELb1EEENS1_21CollectiveEpilogueFwdINS6_IJS8_SA_S9_EEENS6_IJNS7_ILi1EEESI_SI_EEESC_SE_Li256ELb0ELb1ELb1ELb0EEENS1_19SingleTileSchedulerILb0ELb1ELb1ELi128EEEEEEEEEvNT_6ParamsE:
	.zero		1944


//--------------------- .nv.constant0._ZN7cutlass13device_kernelIN5flash19enable_sm80_to_sm89INS1_16FlashAttnFwdSm80INS1_25CollectiveMainloopFwdSm80ILi8ELi1ELb0EN4cute5tupleIJNS5_1CILi128EEENS7_ILi64EEENS7_ILi256EEEEEELi256ENS_10bfloat16_tEfNS_4arch4Sm80ELb0ELb1ELb0ELb1ELb0ELb0ELb1ELb1EEENS1_21CollectiveEpilogueFwdINS6_IJS8_SA_S9_EEENS6_IJNS7_ILi1EEESI_SI_EEESC_SE_Li256ELb1ELb1ELb1ELb0EEENS1_36VarlenDynamicPersistentTileSchedulerILi128ELi64ELi256ELi256ELb1ELb1ELb0ELb1ELb0ELb1EEEEEEEEEvNT_6ParamsE --------------------------
	.section	.nv.constant0._ZN7cutlass13device_kernelIN5flash19enable_sm80_to_sm89INS1_16FlashAttnFwdSm80INS1_25CollectiveMainloopFwdSm80ILi8ELi1ELb0EN4cute5tupleIJNS5_1CILi128EEENS7_ILi64EEENS7_ILi256EEEEEELi256ENS_10bfloat16_tEfNS_4arch4Sm80ELb0ELb1ELb0ELb1ELb0ELb0ELb1ELb1EEENS1_21CollectiveEpilogueFwdINS6_IJS8_SA_S9_EEENS6_IJNS7_ILi1EEESI_SI_EEESC_SE_Li256ELb1ELb1ELb1ELb0EEENS1_36VarlenDynamicPersistentTileSchedulerILi128ELi64ELi256ELi256ELb1ELb1ELb0ELb1ELb0ELb1EEEEEEEEEvNT_6ParamsE,"a",@progbits
	.sectionflags	@""
	.align	4
.nv.constant0._ZN7cutlass13device_kernelIN5flash19enable_sm80_to_sm89INS1_16FlashAttnFwdSm80INS1_25CollectiveMainloopFwdSm80ILi8ELi1ELb0EN4cute5tupleIJNS5_1CILi128EEENS7_ILi64EEENS7_ILi256EEEEEELi256ENS_10bfloat16_tEfNS_4arch4Sm80ELb0ELb1ELb0ELb1ELb0ELb0ELb1ELb1EEENS1_21CollectiveEpilogueFwdINS6_IJS8_SA_S9_EEENS6_IJNS7_ILi1EEESI_SI_EEESC_SE_Li256ELb1ELb1ELb1ELb0EEENS1_36VarlenDynamicPersistentTileSchedulerILi128ELi64ELi256ELi256ELb1ELb1ELb0ELb1ELb0ELb1EEEEEEEEEvNT_6ParamsE:
	.zero		1976


//--------------------- .nv.constant0._ZN7cutlass13device_kernelIN5flash19enable_sm80_to_sm89INS1_16FlashAttnFwdSm80INS1_25CollectiveMainloopFwdSm80ILi8ELi1ELb0EN4cute5tupleIJNS5_1CILi128EEENS7_ILi48EEENS7_ILi256EEEEEELi256ENS_10bfloat16_tEfNS_4arch4Sm80ELb0ELb1ELb0ELb1ELb0ELb1ELb1ELb1EEENS1_21CollectiveEpilogueFwdINS6_IJS8_SA_S9_EEENS6_IJNS7_ILi1EEESI_SI_EEESC_SE_Li256ELb1ELb1ELb1ELb0EEENS1_36VarlenDynamicPersistentTileSchedulerILi128ELi48ELi256ELi256ELb1ELb1ELb0ELb1ELb0ELb1EEEEEEEEEvNT_6ParamsE --------------------------
	.section	.nv.constant0._ZN7cutlass13device_kernelIN5flash19enable_sm80_to_sm89INS1_16FlashAttnFwdSm80INS1_25CollectiveMainloopFwdSm80ILi8ELi1ELb0EN4cute5tupleIJNS5_1CILi128EEENS7_ILi48EEENS7_ILi256EEEEEELi256ENS_10bfloat16_tEfNS_4arch4Sm80ELb0ELb1ELb0ELb1ELb0ELb1ELb1ELb1EEENS1_21CollectiveEpilogueFwdINS6_IJS8_SA_S9_EEENS6_IJNS7_ILi1EEESI_SI_EEESC_SE_Li256ELb1ELb1ELb1ELb0EEENS1_36VarlenDynamicPersistentTileSchedulerILi128ELi48ELi256ELi256ELb1ELb1ELb0ELb1ELb0ELb1EEEEEEEEEvNT_6ParamsE,"a",@progbits
	.sectionflags	@""
	.align	4
.nv.constant0._ZN7cutlass13device_kernelIN5flash19enable_sm80_to_sm89INS1_16FlashAttnFwdSm80INS1_25CollectiveMainloopFwdSm80ILi8ELi1ELb0EN4cute5tupleIJNS5_1CILi128EEENS7_ILi48EEENS7_ILi256EEEEEELi256ENS_10bfloat16_tEfNS_4arch4Sm80ELb0ELb1ELb0ELb1ELb0ELb1ELb1ELb1EEENS1_21CollectiveEpilogueFwdINS6_IJS8_SA_S9_EEENS6_IJNS7_ILi1EEESI_SI_EEESC_SE_Li256ELb1ELb1ELb1ELb0EEENS1_36VarlenDynamicPersistentTileSchedulerILi128ELi48ELi256ELi256ELb1ELb1ELb0ELb1ELb0ELb1EEEEEEEEEvNT_6ParamsE:
	.zero		1976


//--------------------- .nv.constant0._ZN7cutlass13device_kernelIN5flash19enable_sm80_to_sm89INS1_16FlashAttnFwdSm80INS1_25CollectiveMainloopFwdSm80ILi8ELi1ELb0EN4cute5tupleIJNS5_1CILi128EEENS7_ILi96EEENS7_ILi256EEEEEELi256ENS_10bfloat16_tEfNS_4arch4Sm80ELb1ELb0ELb0ELb0ELb0ELb0ELb1ELb1EEENS1_21CollectiveEpilogueFwdINS6_IJS8_SA_S9_EEENS6_IJNS7_ILi1EEESI_SI_EEESC_SE_Li256ELb0ELb1ELb1ELb0EEENS1_30DynamicPersistentTileSchedulerILi256ELi256ELb1ELb1ELb0EEEEEEEEEvNT_6ParamsE --------------------------
	.section	.nv.constant0._ZN7cutlass13device_kernelIN5flash19enable_sm80_to_sm89INS1_16FlashAttnFwdSm80INS1_25CollectiveMainloopFwdSm80ILi8ELi1ELb0EN4cute5tupleIJNS5_1CILi128EEENS7_ILi96EEENS7_ILi256EEEEEELi256ENS_10bfloat16_tEfNS_4arch4Sm80ELb1ELb0ELb0ELb0ELb0ELb0ELb1ELb1EEENS1_21CollectiveEpilogueFwdINS6_IJS8_SA_S9_EEENS6_IJNS7_ILi1EEESI_SI_EEESC_SE_Li256ELb0ELb1ELb1ELb0EEENS1_30DynamicPersistentTileSchedulerILi256ELi256ELb1ELb1ELb0EEEEEEEEEvNT_6ParamsE,"a",@progbits
	.sectionflags	@""
	.align	4
.nv.constant0._ZN7cutlass13device_kernelIN5flash19enable_sm80_to_sm89INS1_16FlashAttnFwdSm80INS1_25CollectiveMainloopFwdSm80ILi8ELi1ELb0EN4cute5tupleIJNS5_1CILi128EEENS7_ILi96EEENS7_ILi256EEEEEELi256ENS_10bfloat16_tEfNS_4arch4Sm80ELb1ELb0ELb0ELb0ELb0ELb0ELb1ELb1EEENS1_21CollectiveEpilogueFwdINS6_IJS8_SA_S9_EEENS6_IJNS7_ILi1EEESI_SI_EEESC_SE_Li256ELb0ELb1ELb1ELb0EEENS1_30DynamicPersistentTileSchedulerILi256ELi256ELb1ELb1ELb0EEEEEEEEEvNT_6ParamsE:
	.zero		1960


//--------------------- .nv.constant0._ZN7cutlass13device_kernelIN5flash19enable_sm80_to_sm89INS1_16FlashAttnFwdSm80INS1_25CollectiveMainloopFwdSm80ILi8ELi1ELb0EN4cute5tupleIJNS5_1CILi128EEENS7_ILi64EEENS7_ILi256EEEEEELi256ENS_10bfloat16_tEfNS_4arch4Sm80ELb1ELb0ELb0ELb1ELb0ELb0ELb1ELb1EEENS1_21CollectiveEpilogueFwdINS6_IJS8_SA_S9_EEENS6_IJNS7_ILi1EEESI_SI_EEESC_SE_Li256ELb1ELb1ELb1ELb0EEENS1_36VarlenDynamicPersistentTileSchedulerILi128ELi64ELi256ELi256ELb1ELb1ELb0ELb1ELb1ELb1EEEEEEEEEvNT_6ParamsE --------------------------
	.section	.nv.constant0._ZN7cutlass13device_kernelIN5flash19enable_sm80_to_sm89INS1_16FlashAttnFwdSm80INS1_25CollectiveMainloopFwdSm80ILi8ELi1ELb0EN4cute5tupleIJNS5_1CILi128EEENS7_ILi64EEENS7_ILi256EEEEEELi256ENS_10bfloat16_tEfNS_4arch4Sm80ELb1ELb0ELb0ELb1ELb0ELb0ELb1ELb1EEENS1_21CollectiveEpilogueFwdINS6_IJS8_SA_S9_EEENS6_IJNS7_ILi1EEESI_SI_EEESC_SE_Li256ELb1ELb1ELb1ELb0EEENS1_36VarlenDynamicPersistentTileSchedulerILi128ELi64ELi256ELi256ELb1ELb1ELb0ELb1ELb1ELb1EEEEEEEEEvNT_6ParamsE,"a",@progbits
	.sectionflags	@""
	.align	4
.nv.constant0._ZN7cutlass13device_kernelIN5flash19enable_sm80_to_sm89INS1_16FlashAttnFwdSm80INS1_25CollectiveMainloopFwdSm80ILi8ELi1ELb0EN4cute5tupleIJNS5_1CILi128EEENS7_ILi64EEENS7_ILi256EEEEEELi256ENS_10bfloat16_tEfNS_4arch4Sm80ELb1ELb0ELb0ELb1ELb0ELb0ELb1ELb1EEENS1_21CollectiveEpilogueFwdINS6_IJS8_SA_S9_EEENS6_IJNS7_ILi1EEESI_SI_EEESC_SE_Li256ELb1ELb1ELb1ELb0EEENS1_36VarlenDynamicPersistentTileSchedulerILi128ELi64ELi256ELi256ELb1ELb1ELb0ELb1ELb1ELb1EEEEEEEEEvNT_6ParamsE:
	.zero		1976


//--------------------- .nv.constant0._ZN7cutlass13device_kernelIN5flash19enable_sm80_to_sm89INS1_16FlashAttnFwdSm80INS1_25CollectiveMainloopFwdSm80ILi8ELi1ELb0EN4cute5tupleIJNS5_1CILi128EEENS7_ILi48EEENS7_ILi256EEEEEELi256ENS_10bfloat16_tEfNS_4arch4Sm80ELb1ELb0ELb0ELb1ELb0ELb1ELb1ELb1EEENS1_21CollectiveEpilogueFwdINS6_IJS8_SA_S9_EEENS6_IJNS7_ILi1EEESI_SI_EEESC_SE_Li256ELb1ELb1ELb1ELb0EEENS1_36VarlenDynamicPersistentTileSchedulerILi128ELi48ELi256ELi256ELb1ELb1ELb0ELb1ELb1ELb1EEEEEEEEEvNT_6ParamsE --------------------------
	.section	.nv.constant0._ZN7cutlass13device_kernelIN5flash19enable_sm80_to_sm89INS1_16FlashAttnFwdSm80INS1_25CollectiveMainloopFwdSm80ILi8ELi1ELb0EN4cute5tupleIJNS5_1CILi128EEENS7_ILi48EEENS7_ILi256EEEEEELi256ENS_10bfloat16_tEfNS_4arch4Sm80ELb1ELb0ELb0ELb1ELb0ELb1ELb1ELb1EEENS1_21CollectiveEpilogueFwdINS6_IJS8_SA_S9_EEENS6_IJNS7_ILi1EEESI_SI_EEESC_SE_Li256ELb1ELb1ELb1ELb0EEENS1_36VarlenDynamicPersistentTileSchedulerILi128ELi48ELi256ELi256ELb1ELb1ELb0ELb1ELb1ELb1EEEEEEEEEvNT_6ParamsE,"a",@progbits
	.sectionflags	@""
	.align	4
.nv.constant0._ZN7cutlass13device_kernelIN5flash19enable_sm80_to_sm89INS1_16FlashAttnFwdSm80INS1_25CollectiveMainloopFwdSm80ILi8ELi1ELb0EN4cute5tupleIJNS5_1CILi128EEENS7_ILi48EEENS7_ILi256EEEEEELi256ENS_10bfloat16_tEfNS_4arch4Sm80ELb1ELb0ELb0ELb1ELb0ELb1ELb1ELb1EEENS1_21CollectiveEpilogueFwdINS6_IJS8_SA_S9_EEENS6_IJNS7_ILi1EEESI_SI_EEESC_SE_Li256ELb1ELb1ELb1ELb0EEENS1_36VarlenDynamicPersistentTileSchedulerILi128ELi48ELi256ELi256ELb1ELb1ELb0ELb1ELb1ELb1EEEEEEEEEvNT_6ParamsE:
	.zero		1976


//--------------------- SYMBOLS --------------------------

	.type		.nv.reservedSmem.offset0,@object
	.size		.nv.reservedSmem.offset0,0x4
